//
// Generated by NVIDIA NVVM Compiler
//
// Compiler Build ID: CL-36424714
// Cuda compilation tools, release 13.0, V13.0.88
// Based on NVVM 20.0.0
//

.version 9.0
.target sm_100
.address_size 64

	// .globl	_Z16initializeCurandP17curandStateXORWOWmi
.global .align 4 .b8 precalc_xorwow_matrix[102400];
.global .align 4 .b8 precalc_xorwow_offset_matrix[102400];
.global .align 4 .b8 mrg32k3aM1[2304];
.global .align 4 .b8 mrg32k3aM2[2304];
.global .align 4 .b8 mrg32k3aM1SubSeq[2016];
.global .align 4 .b8 mrg32k3aM2SubSeq[2016];
.global .align 4 .b8 mrg32k3aM1Seq[2304];
.global .align 4 .b8 mrg32k3aM2Seq[2304];
.const .align 8 .b8 __cr_lgamma_table[72];
.global .align 1 .b8 _ZN34_INTERNAL_03bff311_4_k_cu_759b2aeb4cuda3std3__45__cpo5beginE[1];
.global .align 1 .b8 _ZN34_INTERNAL_03bff311_4_k_cu_759b2aeb4cuda3std3__45__cpo3endE[1];
.global .align 1 .b8 _ZN34_INTERNAL_03bff311_4_k_cu_759b2aeb4cuda3std3__45__cpo6cbeginE[1];
.global .align 1 .b8 _ZN34_INTERNAL_03bff311_4_k_cu_759b2aeb4cuda3std3__45__cpo4cendE[1];
.global .align 1 .b8 _ZN34_INTERNAL_03bff311_4_k_cu_759b2aeb4cuda3std3__45__cpo6rbeginE[1];
.global .align 1 .b8 _ZN34_INTERNAL_03bff311_4_k_cu_759b2aeb4cuda3std3__45__cpo4rendE[1];
.global .align 1 .b8 _ZN34_INTERNAL_03bff311_4_k_cu_759b2aeb4cuda3std3__45__cpo7crbeginE[1];
.global .align 1 .b8 _ZN34_INTERNAL_03bff311_4_k_cu_759b2aeb4cuda3std3__45__cpo5crendE[1];
.global .align 1 .b8 _ZN34_INTERNAL_03bff311_4_k_cu_759b2aeb4cuda3std3__436_GLOBAL__N__03bff311_4_k_cu_759b2aeb6ignoreE[1];
.global .align 1 .b8 _ZN34_INTERNAL_03bff311_4_k_cu_759b2aeb4cuda3std3__419piecewise_constructE[1];
.global .align 1 .b8 _ZN34_INTERNAL_03bff311_4_k_cu_759b2aeb4cuda3std3__48in_placeE[1];
.global .align 1 .b8 _ZN34_INTERNAL_03bff311_4_k_cu_759b2aeb4cuda3std3__420unreachable_sentinelE[1];
.global .align 1 .b8 _ZN34_INTERNAL_03bff311_4_k_cu_759b2aeb4cuda3std3__47nulloptE[1];
.global .align 1 .b8 _ZN34_INTERNAL_03bff311_4_k_cu_759b2aeb4cuda3std3__48unexpectE[1];
.global .align 1 .b8 _ZN34_INTERNAL_03bff311_4_k_cu_759b2aeb4cuda3std6ranges3__45__cpo4swapE[1];
.global .align 1 .b8 _ZN34_INTERNAL_03bff311_4_k_cu_759b2aeb4cuda3std6ranges3__45__cpo9iter_moveE[1];
.global .align 1 .b8 _ZN34_INTERNAL_03bff311_4_k_cu_759b2aeb4cuda3std6ranges3__45__cpo5beginE[1];
.global .align 1 .b8 _ZN34_INTERNAL_03bff311_4_k_cu_759b2aeb4cuda3std6ranges3__45__cpo3endE[1];
.global .align 1 .b8 _ZN34_INTERNAL_03bff311_4_k_cu_759b2aeb4cuda3std6ranges3__45__cpo6cbeginE[1];
.global .align 1 .b8 _ZN34_INTERNAL_03bff311_4_k_cu_759b2aeb4cuda3std6ranges3__45__cpo4cendE[1];
.global .align 1 .b8 _ZN34_INTERNAL_03bff311_4_k_cu_759b2aeb4cuda3std6ranges3__45__cpo7advanceE[1];
.global .align 1 .b8 _ZN34_INTERNAL_03bff311_4_k_cu_759b2aeb4cuda3std6ranges3__45__cpo9iter_swapE[1];
.global .align 1 .b8 _ZN34_INTERNAL_03bff311_4_k_cu_759b2aeb4cuda3std6ranges3__45__cpo4nextE[1];
.global .align 1 .b8 _ZN34_INTERNAL_03bff311_4_k_cu_759b2aeb4cuda3std6ranges3__45__cpo4prevE[1];
.global .align 1 .b8 _ZN34_INTERNAL_03bff311_4_k_cu_759b2aeb4cuda3std6ranges3__45__cpo4dataE[1];
.global .align 1 .b8 _ZN34_INTERNAL_03bff311_4_k_cu_759b2aeb4cuda3std6ranges3__45__cpo5cdataE[1];
.global .align 1 .b8 _ZN34_INTERNAL_03bff311_4_k_cu_759b2aeb4cuda3std6ranges3__45__cpo4sizeE[1];
.global .align 1 .b8 _ZN34_INTERNAL_03bff311_4_k_cu_759b2aeb4cuda3std6ranges3__45__cpo5ssizeE[1];
.global .align 1 .b8 _ZN34_INTERNAL_03bff311_4_k_cu_759b2aeb4cuda3std6ranges3__45__cpo8distanceE[1];
.global .align 1 .b8 _ZN34_INTERNAL_03bff311_4_k_cu_759b2aeb6thrust24THRUST_300001_SM_1000_NS8cuda_cub3parE[1];
.global .align 1 .b8 _ZN34_INTERNAL_03bff311_4_k_cu_759b2aeb6thrust24THRUST_300001_SM_1000_NS8cuda_cub10par_nosyncE[1];
.global .align 1 .b8 _ZN34_INTERNAL_03bff311_4_k_cu_759b2aeb6thrust24THRUST_300001_SM_1000_NS6system6detail10sequential3seqE[1];
.global .align 1 .b8 _ZN34_INTERNAL_03bff311_4_k_cu_759b2aeb6thrust24THRUST_300001_SM_1000_NS6system3cpp3parE[1];
.global .align 1 .b8 _ZN34_INTERNAL_03bff311_4_k_cu_759b2aeb6thrust24THRUST_300001_SM_1000_NS12placeholders2_1E[1];
.global .align 1 .b8 _ZN34_INTERNAL_03bff311_4_k_cu_759b2aeb6thrust24THRUST_300001_SM_1000_NS12placeholders2_2E[1];
.global .align 1 .b8 _ZN34_INTERNAL_03bff311_4_k_cu_759b2aeb6thrust24THRUST_300001_SM_1000_NS12placeholders2_3E[1];
.global .align 1 .b8 _ZN34_INTERNAL_03bff311_4_k_cu_759b2aeb6thrust24THRUST_300001_SM_1000_NS12placeholders2_4E[1];
.global .align 1 .b8 _ZN34_INTERNAL_03bff311_4_k_cu_759b2aeb6thrust24THRUST_300001_SM_1000_NS12placeholders2_5E[1];
.global .align 1 .b8 _ZN34_INTERNAL_03bff311_4_k_cu_759b2aeb6thrust24THRUST_300001_SM_1000_NS12placeholders2_6E[1];
.global .align 1 .b8 _ZN34_INTERNAL_03bff311_4_k_cu_759b2aeb6thrust24THRUST_300001_SM_1000_NS12placeholders2_7E[1];
.global .align 1 .b8 _ZN34_INTERNAL_03bff311_4_k_cu_759b2aeb6thrust24THRUST_300001_SM_1000_NS12placeholders2_8E[1];
.global .align 1 .b8 _ZN34_INTERNAL_03bff311_4_k_cu_759b2aeb6thrust24THRUST_300001_SM_1000_NS12placeholders2_9E[1];
.global .align 1 .b8 _ZN34_INTERNAL_03bff311_4_k_cu_759b2aeb6thrust24THRUST_300001_SM_1000_NS12placeholders3_10E[1];
.global .align 1 .b8 _ZN34_INTERNAL_03bff311_4_k_cu_759b2aeb6thrust24THRUST_300001_SM_1000_NS3seqE[1];
.global .align 1 .b8 _ZN34_INTERNAL_03bff311_4_k_cu_759b2aeb6thrust24THRUST_300001_SM_1000_NS6deviceE[1];

.visible .entry _Z16initializeCurandP17curandStateXORWOWmi(
	.param .u64 .ptr .align 1 _Z16initializeCurandP17curandStateXORWOWmi_param_0,
	.param .u64 _Z16initializeCurandP17curandStateXORWOWmi_param_1,
	.param .u32 _Z16initializeCurandP17curandStateXORWOWmi_param_2
)
{
	.reg .pred 	%p<24>;
	.reg .b32 	%r<418>;
	.reg .b64 	%rd<19>;

	ld.param.u64 	%rd8, [_Z16initializeCurandP17curandStateXORWOWmi_param_0];
	ld.param.u64 	%rd9, [_Z16initializeCurandP17curandStateXORWOWmi_param_1];
	ld.param.u32 	%r182, [_Z16initializeCurandP17curandStateXORWOWmi_param_2];
	cvta.to.global.u64 	%rd10, %rd8;
	mov.u32 	%r183, %ntid.x;
	mov.u32 	%r184, %ctaid.x;
	mul.lo.s32 	%r185, %r183, %r184;
	mov.u32 	%r186, %tid.x;
	add.s32 	%r187, %r185, %r186;
	mov.u32 	%r188, %tid.y;
	add.s32 	%r189, %r185, %r188;
	mad.lo.s32 	%r190, %r182, %r187, %r189;
	cvt.s64.s32 	%rd18, %r190;
	mul.wide.s32 	%rd11, %r190, 48;
	add.s64 	%rd2, %rd10, %rd11;
	cvt.u32.u64 	%r191, %rd9;
	xor.b32  	%r192, %r191, -1429050551;
	mul.lo.s32 	%r193, %r192, 1099087573;
	{ .reg .b32 tmp; mov.b64 {tmp, %r194}, %rd9; }
	xor.b32  	%r195, %r194, -136515619;
	mul.lo.s32 	%r196, %r195, -1703105765;
	add.s32 	%r197, %r193, %r196;
	add.s32 	%r198, %r197, 6615241;
	add.s32 	%r199, %r193, 123456789;
	st.global.v2.u32 	[%rd2], {%r198, %r199};
	xor.b32  	%r200, %r193, 362436069;
	add.s32 	%r201, %r196, 521288629;
	st.global.v2.u32 	[%rd2+8], {%r200, %r201};
	xor.b32  	%r202, %r196, 88675123;
	add.s32 	%r203, %r193, 5783321;
	st.global.v2.u32 	[%rd2+16], {%r202, %r203};
	setp.eq.s32 	%p1, %r190, 0;
	@%p1 bra 	$L__BB0_42;
	mov.b32 	%r324, 0;
$L__BB0_2:
	and.b64  	%rd4, %rd18, 3;
	setp.eq.s64 	%p2, %rd4, 0;
	@%p2 bra 	$L__BB0_41;
	mul.wide.u32 	%rd12, %r324, 3200;
	mov.u64 	%rd13, precalc_xorwow_matrix;
	add.s64 	%rd5, %rd13, %rd12;
	cvt.u32.u64 	%r2, %rd4;
	mov.b32 	%r325, 0;
$L__BB0_4:
	mov.b32 	%r338, 0;
	mov.u32 	%r339, %r338;
	mov.u32 	%r340, %r338;
	mov.u32 	%r341, %r338;
	mov.u32 	%r342, %r338;
	mov.u32 	%r331, %r338;
$L__BB0_5:
	mul.wide.u32 	%rd14, %r331, 4;
	add.s64 	%rd15, %rd2, %rd14;
	ld.global.u32 	%r10, [%rd15+4];
	shl.b32 	%r11, %r331, 5;
	mov.b32 	%r337, 0;
$L__BB0_6:
	.pragma "nounroll";
	shr.u32 	%r208, %r10, %r337;
	and.b32  	%r209, %r208, 1;
	setp.eq.b32 	%p3, %r209, 1;
	not.pred 	%p4, %p3;
	add.s32 	%r210, %r11, %r337;
	mul.lo.s32 	%r211, %r210, 5;
	mul.wide.u32 	%rd16, %r211, 4;
	add.s64 	%rd6, %rd5, %rd16;
	@%p4 bra 	$L__BB0_8;
	ld.global.u32 	%r212, [%rd6];
	xor.b32  	%r342, %r342, %r212;
	ld.global.u32 	%r213, [%rd6+4];
	xor.b32  	%r341, %r341, %r213;
	ld.global.u32 	%r214, [%rd6+8];
	xor.b32  	%r340, %r340, %r214;
	ld.global.u32 	%r215, [%rd6+12];
	xor.b32  	%r339, %r339, %r215;
	ld.global.u32 	%r216, [%rd6+16];
	xor.b32  	%r338, %r338, %r216;
$L__BB0_8:
	and.b32  	%r218, %r208, 2;
	setp.eq.s32 	%p5, %r218, 0;
	@%p5 bra 	$L__BB0_10;
	ld.global.u32 	%r219, [%rd6+20];
	xor.b32  	%r342, %r342, %r219;
	ld.global.u32 	%r220, [%rd6+24];
	xor.b32  	%r341, %r341, %r220;
	ld.global.u32 	%r221, [%rd6+28];
	xor.b32  	%r340, %r340, %r221;
	ld.global.u32 	%r222, [%rd6+32];
	xor.b32  	%r339, %r339, %r222;
	ld.global.u32 	%r223, [%rd6+36];
	xor.b32  	%r338, %r338, %r223;
$L__BB0_10:
	and.b32  	%r225, %r208, 4;
	setp.eq.s32 	%p6, %r225, 0;
	@%p6 bra 	$L__BB0_12;
	ld.global.u32 	%r226, [%rd6+40];
	xor.b32  	%r342, %r342, %r226;
	ld.global.u32 	%r227, [%rd6+44];
	xor.b32  	%r341, %r341, %r227;
	ld.global.u32 	%r228, [%rd6+48];
	xor.b32  	%r340, %r340, %r228;
	ld.global.u32 	%r229, [%rd6+52];
	xor.b32  	%r339, %r339, %r229;
	ld.global.u32 	%r230, [%rd6+56];
	xor.b32  	%r338, %r338, %r230;
$L__BB0_12:
	and.b32  	%r232, %r208, 8;
	setp.eq.s32 	%p7, %r232, 0;
	@%p7 bra 	$L__BB0_14;
	ld.global.u32 	%r233, [%rd6+60];
	xor.b32  	%r342, %r342, %r233;
	ld.global.u32 	%r234, [%rd6+64];
	xor.b32  	%r341, %r341, %r234;
	ld.global.u32 	%r235, [%rd6+68];
	xor.b32  	%r340, %r340, %r235;
	ld.global.u32 	%r236, [%rd6+72];
	xor.b32  	%r339, %r339, %r236;
	ld.global.u32 	%r237, [%rd6+76];
	xor.b32  	%r338, %r338, %r237;
$L__BB0_14:
	and.b32  	%r239, %r208, 16;
	setp.eq.s32 	%p8, %r239, 0;
	@%p8 bra 	$L__BB0_16;
	ld.global.u32 	%r240, [%rd6+80];
	xor.b32  	%r342, %r342, %r240;
	ld.global.u32 	%r241, [%rd6+84];
	xor.b32  	%r341, %r341, %r241;
	ld.global.u32 	%r242, [%rd6+88];
	xor.b32  	%r340, %r340, %r242;
	ld.global.u32 	%r243, [%rd6+92];
	xor.b32  	%r339, %r339, %r243;
	ld.global.u32 	%r244, [%rd6+96];
	xor.b32  	%r338, %r338, %r244;
$L__BB0_16:
	and.b32  	%r246, %r208, 32;
	setp.eq.s32 	%p9, %r246, 0;
	@%p9 bra 	$L__BB0_18;
	ld.global.u32 	%r247, [%rd6+100];
	xor.b32  	%r342, %r342, %r247;
	ld.global.u32 	%r248, [%rd6+104];
	xor.b32  	%r341, %r341, %r248;
	ld.global.u32 	%r249, [%rd6+108];
	xor.b32  	%r340, %r340, %r249;
	ld.global.u32 	%r250, [%rd6+112];
	xor.b32  	%r339, %r339, %r250;
	ld.global.u32 	%r251, [%rd6+116];
	xor.b32  	%r338, %r338, %r251;
$L__BB0_18:
	and.b32  	%r253, %r208, 64;
	setp.eq.s32 	%p10, %r253, 0;
	@%p10 bra 	$L__BB0_20;
	ld.global.u32 	%r254, [%rd6+120];
	xor.b32  	%r342, %r342, %r254;
	ld.global.u32 	%r255, [%rd6+124];
	xor.b32  	%r341, %r341, %r255;
	ld.global.u32 	%r256, [%rd6+128];
	xor.b32  	%r340, %r340, %r256;
	ld.global.u32 	%r257, [%rd6+132];
	xor.b32  	%r339, %r339, %r257;
	ld.global.u32 	%r258, [%rd6+136];
	xor.b32  	%r338, %r338, %r258;
$L__BB0_20:
	and.b32  	%r260, %r208, 128;
	setp.eq.s32 	%p11, %r260, 0;
	@%p11 bra 	$L__BB0_22;
	ld.global.u32 	%r261, [%rd6+140];
	xor.b32  	%r342, %r342, %r261;
	ld.global.u32 	%r262, [%rd6+144];
	xor.b32  	%r341, %r341, %r262;
	ld.global.u32 	%r263, [%rd6+148];
	xor.b32  	%r340, %r340, %r263;
	ld.global.u32 	%r264, [%rd6+152];
	xor.b32  	%r339, %r339, %r264;
	ld.global.u32 	%r265, [%rd6+156];
	xor.b32  	%r338, %r338, %r265;
$L__BB0_22:
	and.b32  	%r267, %r208, 256;
	setp.eq.s32 	%p12, %r267, 0;
	@%p12 bra 	$L__BB0_24;
	ld.global.u32 	%r268, [%rd6+160];
	xor.b32  	%r342, %r342, %r268;
	ld.global.u32 	%r269, [%rd6+164];
	xor.b32  	%r341, %r341, %r269;
	ld.global.u32 	%r270, [%rd6+168];
	xor.b32  	%r340, %r340, %r270;
	ld.global.u32 	%r271, [%rd6+172];
	xor.b32  	%r339, %r339, %r271;
	ld.global.u32 	%r272, [%rd6+176];
	xor.b32  	%r338, %r338, %r272;
$L__BB0_24:
	and.b32  	%r274, %r208, 512;
	setp.eq.s32 	%p13, %r274, 0;
	@%p13 bra 	$L__BB0_26;
	ld.global.u32 	%r275, [%rd6+180];
	xor.b32  	%r342, %r342, %r275;
	ld.global.u32 	%r276, [%rd6+184];
	xor.b32  	%r341, %r341, %r276;
	ld.global.u32 	%r277, [%rd6+188];
	xor.b32  	%r340, %r340, %r277;
	ld.global.u32 	%r278, [%rd6+192];
	xor.b32  	%r339, %r339, %r278;
	ld.global.u32 	%r279, [%rd6+196];
	xor.b32  	%r338, %r338, %r279;
$L__BB0_26:
	and.b32  	%r281, %r208, 1024;
	setp.eq.s32 	%p14, %r281, 0;
	@%p14 bra 	$L__BB0_28;
	ld.global.u32 	%r282, [%rd6+200];
	xor.b32  	%r342, %r342, %r282;
	ld.global.u32 	%r283, [%rd6+204];
	xor.b32  	%r341, %r341, %r283;
	ld.global.u32 	%r284, [%rd6+208];
	xor.b32  	%r340, %r340, %r284;
	ld.global.u32 	%r285, [%rd6+212];
	xor.b32  	%r339, %r339, %r285;
	ld.global.u32 	%r286, [%rd6+216];
	xor.b32  	%r338, %r338, %r286;
$L__BB0_28:
	and.b32  	%r288, %r208, 2048;
	setp.eq.s32 	%p15, %r288, 0;
	@%p15 bra 	$L__BB0_30;
	ld.global.u32 	%r289, [%rd6+220];
	xor.b32  	%r342, %r342, %r289;
	ld.global.u32 	%r290, [%rd6+224];
	xor.b32  	%r341, %r341, %r290;
	ld.global.u32 	%r291, [%rd6+228];
	xor.b32  	%r340, %r340, %r291;
	ld.global.u32 	%r292, [%rd6+232];
	xor.b32  	%r339, %r339, %r292;
	ld.global.u32 	%r293, [%rd6+236];
	xor.b32  	%r338, %r338, %r293;
$L__BB0_30:
	and.b32  	%r295, %r208, 4096;
	setp.eq.s32 	%p16, %r295, 0;
	@%p16 bra 	$L__BB0_32;
	ld.global.u32 	%r296, [%rd6+240];
	xor.b32  	%r342, %r342, %r296;
	ld.global.u32 	%r297, [%rd6+244];
	xor.b32  	%r341, %r341, %r297;
	ld.global.u32 	%r298, [%rd6+248];
	xor.b32  	%r340, %r340, %r298;
	ld.global.u32 	%r299, [%rd6+252];
	xor.b32  	%r339, %r339, %r299;
	ld.global.u32 	%r300, [%rd6+256];
	xor.b32  	%r338, %r338, %r300;
$L__BB0_32:
	and.b32  	%r302, %r208, 8192;
	setp.eq.s32 	%p17, %r302, 0;
	@%p17 bra 	$L__BB0_34;
	ld.global.u32 	%r303, [%rd6+260];
	xor.b32  	%r342, %r342, %r303;
	ld.global.u32 	%r304, [%rd6+264];
	xor.b32  	%r341, %r341, %r304;
	ld.global.u32 	%r305, [%rd6+268];
	xor.b32  	%r340, %r340, %r305;
	ld.global.u32 	%r306, [%rd6+272];
	xor.b32  	%r339, %r339, %r306;
	ld.global.u32 	%r307, [%rd6+276];
	xor.b32  	%r338, %r338, %r307;
$L__BB0_34:
	and.b32  	%r309, %r208, 16384;
	setp.eq.s32 	%p18, %r309, 0;
	@%p18 bra 	$L__BB0_36;
	ld.global.u32 	%r310, [%rd6+280];
	xor.b32  	%r342, %r342, %r310;
	ld.global.u32 	%r311, [%rd6+284];
	xor.b32  	%r341, %r341, %r311;
	ld.global.u32 	%r312, [%rd6+288];
	xor.b32  	%r340, %r340, %r312;
	ld.global.u32 	%r313, [%rd6+292];
	xor.b32  	%r339, %r339, %r313;
	ld.global.u32 	%r314, [%rd6+296];
	xor.b32  	%r338, %r338, %r314;
$L__BB0_36:
	and.b32  	%r316, %r208, 32768;
	setp.eq.s32 	%p19, %r316, 0;
	@%p19 bra 	$L__BB0_38;
	ld.global.u32 	%r317, [%rd6+300];
	xor.b32  	%r342, %r342, %r317;
	ld.global.u32 	%r318, [%rd6+304];
	xor.b32  	%r341, %r341, %r318;
	ld.global.u32 	%r319, [%rd6+308];
	xor.b32  	%r340, %r340, %r319;
	ld.global.u32 	%r320, [%rd6+312];
	xor.b32  	%r339, %r339, %r320;
	ld.global.u32 	%r321, [%rd6+316];
	xor.b32  	%r338, %r338, %r321;
$L__BB0_38:
	add.s32 	%r337, %r337, 16;
	setp.ne.s32 	%p20, %r337, 32;
	@%p20 bra 	$L__BB0_6;
	mad.lo.s32 	%r322, %r331, -31, %r11;
	add.s32 	%r331, %r322, 1;
	setp.ne.s32 	%p21, %r331, 5;
	@%p21 bra 	$L__BB0_5;
	st.global.u32 	[%rd2+4], %r342;
	st.global.u32 	[%rd2+8], %r341;
	st.global.u32 	[%rd2+12], %r340;
	st.global.u32 	[%rd2+16], %r339;
	st.global.u32 	[%rd2+20], %r338;
	add.s32 	%r325, %r325, 1;
	setp.lt.u32 	%p22, %r325, %r2;
	@%p22 bra 	$L__BB0_4;
$L__BB0_41:
	shr.u64 	%rd7, %rd18, 2;
	add.s32 	%r324, %r324, 1;
	setp.gt.u64 	%p23, %rd18, 3;
	mov.u64 	%rd18, %rd7;
	@%p23 bra 	$L__BB0_2;
$L__BB0_42:
	mov.b32 	%r323, 0;
	st.global.v2.u32 	[%rd2+24], {%r323, %r323};
	st.global.u32 	[%rd2+32], %r323;
	mov.b64 	%rd17, 0;
	st.global.u64 	[%rd2+40], %rd17;
	ret;

}
	// .globl	_Z20initializePopulationP17curandStateXORWOWPdii
.visible .entry _Z20initializePopulationP17curandStateXORWOWPdii(
	.param .u64 .ptr .align 1 _Z20initializePopulationP17curandStateXORWOWPdii_param_0,
	.param .u64 .ptr .align 1 _Z20initializePopulationP17curandStateXORWOWPdii_param_1,
	.param .u32 _Z20initializePopulationP17curandStateXORWOWPdii_param_2,
	.param .u32 _Z20initializePopulationP17curandStateXORWOWPdii_param_3
)
{
	.reg .pred 	%p<4>;
	.reg .b32 	%r<11>;
	.reg .b64 	%rd<5>;
	.reg .b64 	%fd<2>;

	ld.param.u64 	%rd1, [_Z20initializePopulationP17curandStateXORWOWPdii_param_1];
	ld.param.u32 	%r4, [_Z20initializePopulationP17curandStateXORWOWPdii_param_2];
	ld.param.u32 	%r3, [_Z20initializePopulationP17curandStateXORWOWPdii_param_3];
	mov.u32 	%r5, %ntid.x;
	mov.u32 	%r6, %ctaid.x;
	mul.lo.s32 	%r7, %r5, %r6;
	mov.u32 	%r8, %tid.x;
	add.s32 	%r1, %r7, %r8;
	mov.u32 	%r9, %tid.y;
	add.s32 	%r2, %r7, %r9;
	setp.ge.s32 	%p1, %r1, %r4;
	setp.ge.s32 	%p2, %r2, %r3;
	or.pred  	%p3, %p1, %p2;
	@%p3 bra 	$L__BB1_2;
	cvta.to.global.u64 	%rd2, %rd1;
	mad.lo.s32 	%r10, %r3, %r1, %r2;
	cvt.rn.f64.s32 	%fd1, %r10;
	mul.wide.s32 	%rd3, %r10, 8;
	add.s64 	%rd4, %rd2, %rd3;
	st.global.f64 	[%rd4], %fd1;
$L__BB1_2:
	ret;

}
	// .globl	_Z20creatMutationIndexesv
.visible .entry _Z20creatMutationIndexesv()
{


	ret;

}
	// .globl	_Z18mutateAndCrossOverv
.visible .entry _Z18mutateAndCrossOverv()
{


	ret;

}
	// .globl	_Z15evaluateVasicekv
.visible .entry _Z15evaluateVasicekv()
{


	ret;

}
	// .globl	_Z23selectMutatedOrOriginalv
.visible .entry _Z23selectMutatedOrOriginalv()
{


	ret;

}
	// .globl	_ZN3cub18CUB_300001_SM_10006detail11EmptyKernelIvEEvv
.visible .entry _ZN3cub18CUB_300001_SM_10006detail11EmptyKernelIvEEvv()
{


	ret;

}


// ===== COMPILED SASS (sm_100) =====

	.target	sm_100

	.elftype	@"ET_EXEC"


//--------------------- .note.nv.tkinfo           --------------------------
	.section	.note.nv.tkinfo,"",@"SHT_NOTE"
	.sectionflags	@"SHF_NOTE_NV_TKINFO"
	.tkinfo
        /*0018*/ 	.word	0x00000002
        /*0030*/ 	.string	""
        /*0030*/ 	.string	"ptxas"
        /*0030*/ 	.string	"Cuda compilation tools, release 13.0, V13.0.88"
        /*0030*/ 	.string	"Build cuda_13.0.r13.0/compiler.36424714_0"
        /*0030*/ 	.string	"-arch sm_100 -m 64 "



//--------------------- .note.nv.cuinfo           --------------------------
	.section	.note.nv.cuinfo,"",@"SHT_NOTE"
	.sectionflags	@"SHF_NOTE_NV_CUINFO"
        /*0018*/ 	.short	0x0002
        /*001a*/ 	.short	0x0064
        /*001c*/ 	.short	0x0082
	.zero		2


//--------------------- .nv.info                  --------------------------
	.section	.nv.info,"",@"SHT_CUDA_INFO"
	.align	4


	//----- nvinfo : EIATTR_REGCOUNT
	.align		4
        /*0000*/ 	.byte	0x04, 0x2f
        /*0002*/ 	.short	(.L_55 - .L_54)
	.align		4
.L_54:
        /*0004*/ 	.word	index@(_Z16initializeCurandP17curandStateXORWOWmi)
        /*0008*/ 	.word	0x0000001f


	//----- nvinfo : EIATTR_FRAME_SIZE
	.align		4
.L_55:
        /*000c*/ 	.byte	0x04, 0x11
        /*000e*/ 	.short	(.L_57 - .L_56)
	.align		4
.L_56:
        /*0010*/ 	.word	index@(_Z16initializeCurandP17curandStateXORWOWmi)
        /*0014*/ 	.word	0x00000000


	//----- nvinfo : EIATTR_REGCOUNT
	.align		4
.L_57:
        /*0018*/ 	.byte	0x04, 0x2f
        /*001a*/ 	.short	(.L_59 - .L_58)
	.align		4
.L_58:
        /*001c*/ 	.word	index@(_Z20initializePopulationP17curandStateXORWOWPdii)
        /*0020*/ 	.word	0x0000000a


	//----- nvinfo : EIATTR_FRAME_SIZE
	.align		4
.L_59:
        /*0024*/ 	.byte	0x04, 0x11
        /*0026*/ 	.short	(.L_61 - .L_60)
	.align		4
.L_60:
        /*0028*/ 	.word	index@(_Z20initializePopulationP17curandStateXORWOWPdii)
        /*002c*/ 	.word	0x00000000


	//----- nvinfo : EIATTR_REGCOUNT
	.align		4
.L_61:
        /*0030*/ 	.byte	0x04, 0x2f
        /*0032*/ 	.short	(.L_63 - .L_62)
	.align		4
.L_62:
        /*0034*/ 	.word	index@(_Z20creatMutationIndexesv)
        /*0038*/ 	.word	0x00000004


	//----- nvinfo : EIATTR_FRAME_SIZE
	.align		4
.L_63:
        /*003c*/ 	.byte	0x04, 0x11
        /*003e*/ 	.short	(.L_65 - .L_64)
	.align		4
.L_64:
        /*0040*/ 	.word	index@(_Z20creatMutationIndexesv)
        /*0044*/ 	.word	0x00000000


	//----- nvinfo : EIATTR_REGCOUNT
	.align		4
.L_65:
        /*0048*/ 	.byte	0x04, 0x2f
        /*004a*/ 	.short	(.L_67 - .L_66)
	.align		4
.L_66:
        /*004c*/ 	.word	index@(_Z18mutateAndCrossOverv)
        /*0050*/ 	.word	0x00000004


	//----- nvinfo : EIATTR_FRAME_SIZE
	.align		4
.L_67:
        /*0054*/ 	.byte	0x04, 0x11
        /*0056*/ 	.short	(.L_69 - .L_68)
	.align		4
.L_68:
        /*0058*/ 	.word	index@(_Z18mutateAndCrossOverv)
        /*005c*/ 	.word	0x00000000


	//----- nvinfo : EIATTR_REGCOUNT
	.align		4
.L_69:
        /*0060*/ 	.byte	0x04, 0x2f
        /*0062*/ 	.short	(.L_71 - .L_70)
	.align		4
.L_70:
        /*0064*/ 	.word	index@(_Z15evaluateVasicekv)
        /*0068*/ 	.word	0x00000004


	//----- nvinfo : EIATTR_FRAME_SIZE
	.align		4
.L_71:
        /*006c*/ 	.byte	0x04, 0x11
        /*006e*/ 	.short	(.L_73 - .L_72)
	.align		4
.L_72:
        /*0070*/ 	.word	index@(_Z15evaluateVasicekv)
        /*0074*/ 	.word	0x00000000


	//----- nvinfo : EIATTR_REGCOUNT
	.align		4
.L_73:
        /*0078*/ 	.byte	0x04, 0x2f
        /*007a*/ 	.short	(.L_75 - .L_74)
	.align		4
.L_74:
        /*007c*/ 	.word	index@(_Z23selectMutatedOrOriginalv)
        /*0080*/ 	.word	0x00000004


	//----- nvinfo : EIATTR_FRAME_SIZE
	.align		4
.L_75:
        /*0084*/ 	.byte	0x04, 0x11
        /*0086*/ 	.short	(.L_77 - .L_76)
	.align		4
.L_76:
        /*0088*/ 	.word	index@(_Z23selectMutatedOrOriginalv)
        /*008c*/ 	.word	0x00000000


	//----- nvinfo : EIATTR_REGCOUNT
	.align		4
.L_77:
        /*0090*/ 	.byte	0x04, 0x2f
        /*0092*/ 	.short	(.L_79 - .L_78)
	.align		4
.L_78:
        /*0094*/ 	.word	index@(_ZN3cub18CUB_300001_SM_10006detail11EmptyKernelIvEEvv)
        /*0098*/ 	.word	0x00000004


	//----- nvinfo : EIATTR_FRAME_SIZE
	.align		4
.L_79:
        /*009c*/ 	.byte	0x04, 0x11
        /*009e*/ 	.short	(.L_81 - .L_80)
	.align		4
.L_80:
        /*00a0*/ 	.word	index@(_ZN3cub18CUB_300001_SM_10006detail11EmptyKernelIvEEvv)
        /*00a4*/ 	.word	0x00000000


	//----- nvinfo : EIATTR_MIN_STACK_SIZE
	.align		4
.L_81:
        /*00a8*/ 	.byte	0x04, 0x12
        /*00aa*/ 	.short	(.L_83 - .L_82)
	.align		4
.L_82:
        /*00ac*/ 	.word	index@(_ZN3cub18CUB_300001_SM_10006detail11EmptyKernelIvEEvv)
        /*00b0*/ 	.word	0x00000000


	//----- nvinfo : EIATTR_MIN_STACK_SIZE
	.align		4
.L_83:
        /*00b4*/ 	.byte	0x04, 0x12
        /*00b6*/ 	.short	(.L_85 - .L_84)
	.align		4
.L_84:
        /*00b8*/ 	.word	index@(_Z23selectMutatedOrOriginalv)
        /*00bc*/ 	.word	0x00000000


	//----- nvinfo : EIATTR_MIN_STACK_SIZE
	.align		4
.L_85:
        /*00c0*/ 	.byte	0x04, 0x12
        /*00c2*/ 	.short	(.L_87 - .L_86)
	.align		4
.L_86:
        /*00c4*/ 	.word	index@(_Z15evaluateVasicekv)
        /*00c8*/ 	.word	0x00000000


	//----- nvinfo : EIATTR_MIN_STACK_SIZE
	.align		4
.L_87:
        /*00cc*/ 	.byte	0x04, 0x12
        /*00ce*/ 	.short	(.L_89 - .L_88)
	.align		4
.L_88:
        /*00d0*/ 	.word	index@(_Z18mutateAndCrossOverv)
        /*00d4*/ 	.word	0x00000000


	//----- nvinfo : EIATTR_MIN_STACK_SIZE
	.align		4
.L_89:
        /*00d8*/ 	.byte	0x04, 0x12
        /*00da*/ 	.short	(.L_91 - .L_90)
	.align		4
.L_90:
        /*00dc*/ 	.word	index@(_Z20creatMutationIndexesv)
        /*00e0*/ 	.word	0x00000000


	//----- nvinfo : EIATTR_MIN_STACK_SIZE
	.align		4
.L_91:
        /*00e4*/ 	.byte	0x04, 0x12
        /*00e6*/ 	.short	(.L_93 - .L_92)
	.align		4
.L_92:
        /*00e8*/ 	.word	index@(_Z20initializePopulationP17curandStateXORWOWPdii)
        /*00ec*/ 	.word	0x00000000


	//----- nvinfo : EIATTR_MIN_STACK_SIZE
	.align		4
.L_93:
        /*00f0*/ 	.byte	0x04, 0x12
        /*00f2*/ 	.short	(.L_95 - .L_94)
	.align		4
.L_94:
        /*00f4*/ 	.word	index@(_Z16initializeCurandP17curandStateXORWOWmi)
        /*00f8*/ 	.word	0x00000000
.L_95:


//--------------------- .nv.compat                --------------------------
	.section	.nv.compat,"",@"SHT_CUDA_COMPAT_INFO"
	.align	4
        /*0000*/ 	.byte	0x02, 0x09, 0x00, 0x00, 0x02, 0x02, 0x01, 0x00, 0x02, 0x05, 0x05, 0x00, 0x03, 0x07, 0x01, 0x01
        /*0010*/ 	.byte	0x02, 0x03, 0x00, 0x00, 0x02, 0x06, 0x01, 0x00, 0x04, 0x0b, 0x08, 0x00, 0x09, 0x00, 0x00, 0x00
        /*0020*/ 	.byte	0x00, 0x00, 0x00, 0x00


//--------------------- .nv.info._ZN3cub18CUB_300001_SM_10006detail11EmptyKernelIvEEvv --------------------------
	.section	.nv.info._ZN3cub18CUB_300001_SM_10006detail11EmptyKernelIvEEvv,"",@"SHT_CUDA_INFO"
	.sectionflags	@""
	.align	4


	//----- nvinfo : EIATTR_CUDA_API_VERSION
	.align		4
        /*0000*/ 	.byte	0x04, 0x37
        /*0002*/ 	.short	(.L_97 - .L_96)
.L_96:
        /*0004*/ 	.word	0x00000082


	//----- nvinfo : EIATTR_SPARSE_MMA_MASK
	.align		4
.L_97:
        /*0008*/ 	.byte	0x03, 0x50
        /*000a*/ 	.short	0x0000


	//----- nvinfo : EIATTR_MAXREG_COUNT
	.align		4
        /*000c*/ 	.byte	0x03, 0x1b
        /*000e*/ 	.short	0x00ff


	//----- nvinfo : EIATTR_MERCURY_ISA_VERSION
	.align		4
        /*0010*/ 	.byte	0x03, 0x5f
        /*0012*/ 	.short	0x0101


	//----- nvinfo : EIATTR_VRC_CTA_INIT_COUNT
	.align		4
        /*0014*/ 	.byte	0x02, 0x4a
	.zero		1
	.zero		1


	//----- nvinfo : EIATTR_EXIT_INSTR_OFFSETS
	.align		4
        /*0018*/ 	.byte	0x04, 0x1c
        /*001a*/ 	.short	(.L_99 - .L_98)


	//   ....[0]....
.L_98:
        /*001c*/ 	.word	0x00000010


	//----- nvinfo : EIATTR_SW_WAR
	.align		4
.L_99:
        /*0020*/ 	.byte	0x04, 0x36
        /*0022*/ 	.short	(.L_101 - .L_100)
.L_100:
        /*0024*/ 	.word	0x00000008
.L_101:


//--------------------- .nv.info._Z23selectMutatedOrOriginalv --------------------------
	.section	.nv.info._Z23selectMutatedOrOriginalv,"",@"SHT_CUDA_INFO"
	.sectionflags	@""
	.align	4


	//----- nvinfo : EIATTR_CUDA_API_VERSION
	.align		4
        /*0000*/ 	.byte	0x04, 0x37
        /*0002*/ 	.short	(.L_103 - .L_102)
.L_102:
        /*0004*/ 	.word	0x00000082


	//----- nvinfo : EIATTR_SPARSE_MMA_MASK
	.align		4
.L_103:
        /*0008*/ 	.byte	0x03, 0x50
        /*000a*/ 	.short	0x0000


	//----- nvinfo : EIATTR_MAXREG_COUNT
	.align		4
        /*000c*/ 	.byte	0x03, 0x1b
        /*000e*/ 	.short	0x00ff


	//----- nvinfo : EIATTR_MERCURY_ISA_VERSION
	.align		4
        /*0010*/ 	.byte	0x03, 0x5f
        /*0012*/ 	.short	0x0101


	//----- nvinfo : EIATTR_VRC_CTA_INIT_COUNT
	.align		4
        /*0014*/ 	.byte	0x02, 0x4a
	.zero		1
	.zero		1


	//----- nvinfo : EIATTR_EXIT_INSTR_OFFSETS
	.align		4
        /*0018*/ 	.byte	0x04, 0x1c
        /*001a*/ 	.short	(.L_105 - .L_104)


	//   ....[0]....
.L_104:
        /*001c*/ 	.word	0x00000010


	//----- nvinfo : EIATTR_SW_WAR
	.align		4
.L_105:
        /*0020*/ 	.byte	0x04, 0x36
        /*0022*/ 	.short	(.L_107 - .L_106)
.L_106:
        /*0024*/ 	.word	0x00000008
.L_107:


//--------------------- .nv.info._Z15evaluateVasicekv --------------------------
	.section	.nv.info._Z15evaluateVasicekv,"",@"SHT_CUDA_INFO"
	.sectionflags	@""
	.align	4


	//----- nvinfo : EIATTR_CUDA_API_VERSION
	.align		4
        /*0000*/ 	.byte	0x04, 0x37
        /*0002*/ 	.short	(.L_109 - .L_108)
.L_108:
        /*0004*/ 	.word	0x00000082


	//----- nvinfo : EIATTR_SPARSE_MMA_MASK
	.align		4
.L_109:
        /*0008*/ 	.byte	0x03, 0x50
        /*000a*/ 	.short	0x0000


	//----- nvinfo : EIATTR_MAXREG_COUNT
	.align		4
        /*000c*/ 	.byte	0x03, 0x1b
        /*000e*/ 	.short	0x00ff


	//----- nvinfo : EIATTR_MERCURY_ISA_VERSION
	.align		4
        /*0010*/ 	.byte	0x03, 0x5f
        /*0012*/ 	.short	0x0101


	//----- nvinfo : EIATTR_VRC_CTA_INIT_COUNT
	.align		4
        /*0014*/ 	.byte	0x02, 0x4a
	.zero		1
	.zero		1


	//----- nvinfo : EIATTR_EXIT_INSTR_OFFSETS
	.align		4
        /*0018*/ 	.byte	0x04, 0x1c
        /*001a*/ 	.short	(.L_111 - .L_110)


	//   ....[0]....
.L_110:
        /*001c*/ 	.word	0x00000010


	//----- nvinfo : EIATTR_SW_WAR
	.align		4
.L_111:
        /*0020*/ 	.byte	0x04, 0x36
        /*0022*/ 	.short	(.L_113 - .L_112)
.L_112:
        /*0024*/ 	.word	0x00000008
.L_113:


//--------------------- .nv.info._Z18mutateAndCrossOverv --------------------------
	.section	.nv.info._Z18mutateAndCrossOverv,"",@"SHT_CUDA_INFO"
	.sectionflags	@""
	.align	4


	//----- nvinfo : EIATTR_CUDA_API_VERSION
	.align		4
        /*0000*/ 	.byte	0x04, 0x37
        /*0002*/ 	.short	(.L_115 - .L_114)
.L_114:
        /*0004*/ 	.word	0x00000082


	//----- nvinfo : EIATTR_SPARSE_MMA_MASK
	.align		4
.L_115:
        /*0008*/ 	.byte	0x03, 0x50
        /*000a*/ 	.short	0x0000


	//----- nvinfo : EIATTR_MAXREG_COUNT
	.align		4
        /*000c*/ 	.byte	0x03, 0x1b
        /*000e*/ 	.short	0x00ff


	//----- nvinfo : EIATTR_MERCURY_ISA_VERSION
	.align		4
        /*0010*/ 	.byte	0x03, 0x5f
        /*0012*/ 	.short	0x0101


	//----- nvinfo : EIATTR_VRC_CTA_INIT_COUNT
	.align		4
        /*0014*/ 	.byte	0x02, 0x4a
	.zero		1
	.zero		1


	//----- nvinfo : EIATTR_EXIT_INSTR_OFFSETS
	.align		4
        /*0018*/ 	.byte	0x04, 0x1c
        /*001a*/ 	.short	(.L_117 - .L_116)


	//   ....[0]....
.L_116:
        /*001c*/ 	.word	0x00000010


	//----- nvinfo : EIATTR_SW_WAR
	.align		4
.L_117:
        /*0020*/ 	.byte	0x04, 0x36
        /*0022*/ 	.short	(.L_119 - .L_118)
.L_118:
        /*0024*/ 	.word	0x00000008
.L_119:


//--------------------- .nv.info._Z20creatMutationIndexesv --------------------------
	.section	.nv.info._Z20creatMutationIndexesv,"",@"SHT_CUDA_INFO"
	.sectionflags	@""
	.align	4


	//----- nvinfo : EIATTR_CUDA_API_VERSION
	.align		4
        /*0000*/ 	.byte	0x04, 0x37
        /*0002*/ 	.short	(.L_121 - .L_120)
.L_120:
        /*0004*/ 	.word	0x00000082


	//----- nvinfo : EIATTR_SPARSE_MMA_MASK
	.align		4
.L_121:
        /*0008*/ 	.byte	0x03, 0x50
        /*000a*/ 	.short	0x0000


	//----- nvinfo : EIATTR_MAXREG_COUNT
	.align		4
        /*000c*/ 	.byte	0x03, 0x1b
        /*000e*/ 	.short	0x00ff


	//----- nvinfo : EIATTR_MERCURY_ISA_VERSION
	.align		4
        /*0010*/ 	.byte	0x03, 0x5f
        /*0012*/ 	.short	0x0101


	//----- nvinfo : EIATTR_VRC_CTA_INIT_COUNT
	.align		4
        /*0014*/ 	.byte	0x02, 0x4a
	.zero		1
	.zero		1


	//----- nvinfo : EIATTR_EXIT_INSTR_OFFSETS
	.align		4
        /*0018*/ 	.byte	0x04, 0x1c
        /*001a*/ 	.short	(.L_123 - .L_122)


	//   ....[0]....
.L_122:
        /*001c*/ 	.word	0x00000010


	//----- nvinfo : EIATTR_SW_WAR
	.align		4
.L_123:
        /*0020*/ 	.byte	0x04, 0x36
        /*0022*/ 	.short	(.L_125 - .L_124)
.L_124:
        /*0024*/ 	.word	0x00000008
.L_125:


//--------------------- .nv.info._Z20initializePopulationP17curandStateXORWOWPdii --------------------------
	.section	.nv.info._Z20initializePopulationP17curandStateXORWOWPdii,"",@"SHT_CUDA_INFO"
	.sectionflags	@""
	.align	4


	//----- nvinfo : EIATTR_CUDA_API_VERSION
	.align		4
        /*0000*/ 	.byte	0x04, 0x37
        /*0002*/ 	.short	(.L_127 - .L_126)
.L_126:
        /*0004*/ 	.word	0x00000082


	//----- nvinfo : EIATTR_KPARAM_INFO
	.align		4
.L_127:
        /*0008*/ 	.byte	0x04, 0x17
        /*000a*/ 	.short	(.L_129 - .L_128)
.L_128:
        /*000c*/ 	.word	0x00000000
        /*0010*/ 	.short	0x0003
        /*0012*/ 	.short	0x0014
        /*0014*/ 	.byte	0x00, 0xf0, 0x11, 0x00


	//----- nvinfo : EIATTR_KPARAM_INFO
	.align		4
.L_129:
        /*0018*/ 	.byte	0x04, 0x17
        /*001a*/ 	.short	(.L_131 - .L_130)
.L_130:
        /*001c*/ 	.word	0x00000000
        /*0020*/ 	.short	0x0002
        /*0022*/ 	.short	0x0010
        /*0024*/ 	.byte	0x00, 0xf0, 0x11, 0x00


	//----- nvinfo : EIATTR_KPARAM_INFO
	.align		4
.L_131:
        /*0028*/ 	.byte	0x04, 0x17
        /*002a*/ 	.short	(.L_133 - .L_132)
.L_132:
        /*002c*/ 	.word	0x00000000
        /*0030*/ 	.short	0x0001
        /*0032*/ 	.short	0x0008
        /*0034*/ 	.byte	0x00, 0xf5, 0x21, 0x00


	//----- nvinfo : EIATTR_KPARAM_INFO
	.align		4
.L_133:
        /*0038*/ 	.byte	0x04, 0x17
        /*003a*/ 	.short	(.L_135 - .L_134)
.L_134:
        /*003c*/ 	.word	0x00000000
        /*0040*/ 	.short	0x0000
        /*0042*/ 	.short	0x0000
        /*0044*/ 	.byte	0x00, 0xf5, 0x21, 0x00


	//----- nvinfo : EIATTR_SPARSE_MMA_MASK
	.align		4
.L_135:
        /*0048*/ 	.byte	0x03, 0x50
        /*004a*/ 	.short	0x0000


	//----- nvinfo : EIATTR_MAXREG_COUNT
	.align		4
        /*004c*/ 	.byte	0x03, 0x1b
        /*004e*/ 	.short	0x00ff


	//----- nvinfo : EIATTR_MERCURY_ISA_VERSION
	.align		4
        /*0050*/ 	.byte	0x03, 0x5f
        /*0052*/ 	.short	0x0101


	//----- nvinfo : EIATTR_VRC_CTA_INIT_COUNT
	.align		4
        /*0054*/ 	.byte	0x02, 0x4a
	.zero		1
	.zero		1


	//----- nvinfo : EIATTR_EXIT_INSTR_OFFSETS
	.align		4
        /*0058*/ 	.byte	0x04, 0x1c
        /*005a*/ 	.short	(.L_137 - .L_136)


	//   ....[0]....
.L_136:
        /*005c*/ 	.word	0x000000a0


	//   ....[1]....
        /*0060*/ 	.word	0x00000110


	//----- nvinfo : EIATTR_CBANK_PARAM_SIZE
	.align		4
.L_137:
        /*0064*/ 	.byte	0x03, 0x19
        /*0066*/ 	.short	0x0018


	//----- nvinfo : EIATTR_PARAM_CBANK
	.align		4
        /*0068*/ 	.byte	0x04, 0x0a
        /*006a*/ 	.short	(.L_139 - .L_138)
	.align		4
.L_138:
        /*006c*/ 	.word	index@(.nv.constant0._Z20initializePopulationP17curandStateXORWOWPdii)
        /*0070*/ 	.short	0x0380
        /*0072*/ 	.short	0x0018


	//----- nvinfo : EIATTR_SW_WAR
	.align		4
.L_139:
        /*0074*/ 	.byte	0x04, 0x36
        /*0076*/ 	.short	(.L_141 - .L_140)
.L_140:
        /*0078*/ 	.word	0x00000008
.L_141:


//--------------------- .nv.info._Z16initializeCurandP17curandStateXORWOWmi --------------------------
	.section	.nv.info._Z16initializeCurandP17curandStateXORWOWmi,"",@"SHT_CUDA_INFO"
	.sectionflags	@""
	.align	4


	//----- nvinfo : EIATTR_CUDA_API_VERSION
	.align		4
        /*0000*/ 	.byte	0x04, 0x37
        /*0002*/ 	.short	(.L_143 - .L_142)
.L_142:
        /*0004*/ 	.word	0x00000082


	//----- nvinfo : EIATTR_KPARAM_INFO
	.align		4
.L_143:
        /*0008*/ 	.byte	0x04, 0x17
        /*000a*/ 	.short	(.L_145 - .L_144)
.L_144:
        /*000c*/ 	.word	0x00000000
        /*0010*/ 	.short	0x0002
        /*0012*/ 	.short	0x0010
        /*0014*/ 	.byte	0x00, 0xf0, 0x11, 0x00


	//----- nvinfo : EIATTR_KPARAM_INFO
	.align		4
.L_145:
        /*0018*/ 	.byte	0x04, 0x17
        /*001a*/ 	.short	(.L_147 - .L_146)
.L_146:
        /*001c*/ 	.word	0x00000000
        /*0020*/ 	.short	0x0001
        /*0022*/ 	.short	0x0008
        /*0024*/ 	.byte	0x00, 0xf0, 0x21, 0x00


	//----- nvinfo : EIATTR_KPARAM_INFO
	.align		4
.L_147:
        /*0028*/ 	.byte	0x04, 0x17
        /*002a*/ 	.short	(.L_149 - .L_148)
.L_148:
        /*002c*/ 	.word	0x00000000
        /*0030*/ 	.short	0x0000
        /*0032*/ 	.short	0x0000
        /*0034*/ 	.byte	0x00, 0xf5, 0x21, 0x00


	//----- nvinfo : EIATTR_SPARSE_MMA_MASK
	.align		4
.L_149:
        /*0038*/ 	.byte	0x03, 0x50
        /*003a*/ 	.short	0x0000


	//----- nvinfo : EIATTR_MAXREG_COUNT
	.align		4
        /*003c*/ 	.byte	0x03, 0x1b
        /*003e*/ 	.short	0x00ff


	//----- nvinfo : EIATTR_MERCURY_ISA_VERSION
	.align		4
        /*0040*/ 	.byte	0x03, 0x5f
        /*0042*/ 	.short	0x0101


	//----- nvinfo : EIATTR_VRC_CTA_INIT_COUNT
	.align		4
        /*0044*/ 	.byte	0x02, 0x4a
	.zero		1
	.zero		1


	//----- nvinfo : EIATTR_EXIT_INSTR_OFFSETS
	.align		4
        /*0048*/ 	.byte	0x04, 0x1c
        /*004a*/ 	.short	(.L_151 - .L_150)


	//   ....[0]....
.L_150:
        /*004c*/ 	.word	0x00000f10


	//----- nvinfo : EIATTR_CRS_STACK_SIZE
	.align		4
.L_151:
        /*0050*/ 	.byte	0x04, 0x1e
        /*0052*/ 	.short	(.L_153 - .L_152)
.L_152:
        /*0054*/ 	.word	0x00000000


	//----- nvinfo : EIATTR_CBANK_PARAM_SIZE
	.align		4
.L_153:
        /*0058*/ 	.byte	0x03, 0x19
        /*005a*/ 	.short	0x0014


	//----- nvinfo : EIATTR_PARAM_CBANK
	.align		4
        /*005c*/ 	.byte	0x04, 0x0a
        /*005e*/ 	.short	(.L_155 - .L_154)
	.align		4
.L_154:
        /*0060*/ 	.word	index@(.nv.constant0._Z16initializeCurandP17curandStateXORWOWmi)
        /*0064*/ 	.short	0x0380
        /*0066*/ 	.short	0x0014


	//----- nvinfo : EIATTR_SW_WAR
	.align		4
.L_155:
        /*0068*/ 	.byte	0x04, 0x36
        /*006a*/ 	.short	(.L_157 - .L_156)
.L_156:
        /*006c*/ 	.word	0x00000008
.L_157:


//--------------------- .nv.callgraph             --------------------------
	.section	.nv.callgraph,"",@"SHT_CUDA_CALLGRAPH"
	.align	4
	.sectionentsize	8
	.align		4
        /*0000*/ 	.word	0x00000000
	.align		4
        /*0004*/ 	.word	0xffffffff
	.align		4
        /*0008*/ 	.word	0x00000000
	.align		4
        /*000c*/ 	.word	0xfffffffe
	.align		4
        /*0010*/ 	.word	0x00000000
	.align		4
        /*0014*/ 	.word	0xfffffffd
	.align		4
        /*0018*/ 	.word	0x00000000
	.align		4
        /*001c*/ 	.word	0xfffffffc


//--------------------- .nv.constant4             --------------------------
	.section	.nv.constant4,"a",@progbits
	.align	8
	.align		8
.nv.constant4:
        /*0000*/ 	.dword	precalc_xorwow_matrix
	.align		8
        /*0008*/ 	.dword	precalc_xorwow_offset_matrix
	.align		8
        /*0010*/ 	.dword	mrg32k3aM1
	.align		8
        /*0018*/ 	.dword	mrg32k3aM2
	.align		8
        /*0020*/ 	.dword	mrg32k3aM1SubSeq
	.align		8
        /*0028*/ 	.dword	mrg32k3aM2SubSeq
	.align		8
        /*0030*/ 	.dword	mrg32k3aM1Seq
	.align		8
        /*0038*/ 	.dword	mrg32k3aM2Seq
	.align		8
        /*0040*/ 	.dword	_ZN34_INTERNAL_03bff311_4_k_cu_759b2aeb4cuda3std3__45__cpo5beginE
	.align		8
        /*0048*/ 	.dword	_ZN34_INTERNAL_03bff311_4_k_cu_759b2aeb4cuda3std3__45__cpo3endE
	.align		8
        /*0050*/ 	.dword	_ZN34_INTERNAL_03bff311_4_k_cu_759b2aeb4cuda3std3__45__cpo6cbeginE
	.align		8
        /*0058*/ 	.dword	_ZN34_INTERNAL_03bff311_4_k_cu_759b2aeb4cuda3std3__45__cpo4cendE
	.align		8
        /*0060*/ 	.dword	_ZN34_INTERNAL_03bff311_4_k_cu_759b2aeb4cuda3std3__45__cpo6rbeginE
	.align		8
        /*0068*/ 	.dword	_ZN34_INTERNAL_03bff311_4_k_cu_759b2aeb4cuda3std3__45__cpo4rendE
	.align		8
        /*0070*/ 	.dword	_ZN34_INTERNAL_03bff311_4_k_cu_759b2aeb4cuda3std3__45__cpo7crbeginE
	.align		8
        /*0078*/ 	.dword	_ZN34_INTERNAL_03bff311_4_k_cu_759b2aeb4cuda3std3__45__cpo5crendE
	.align		8
        /*0080*/ 	.dword	_ZN34_INTERNAL_03bff311_4_k_cu_759b2aeb4cuda3std3__436_GLOBAL__N__03bff311_4_k_cu_759b2aeb6ignoreE
	.align		8
        /*0088*/ 	.dword	_ZN34_INTERNAL_03bff311_4_k_cu_759b2aeb4cuda3std3__419piecewise_constructE
	.align		8
        /*0090*/ 	.dword	_ZN34_INTERNAL_03bff311_4_k_cu_759b2aeb4cuda3std3__48in_placeE
	.align		8
        /*0098*/ 	.dword	_ZN34_INTERNAL_03bff311_4_k_cu_759b2aeb4cuda3std3__420unreachable_sentinelE
	.align		8
        /*00a0*/ 	.dword	_ZN34_INTERNAL_03bff311_4_k_cu_759b2aeb4cuda3std3__47nulloptE
	.align		8
        /*00a8*/ 	.dword	_ZN34_INTERNAL_03bff311_4_k_cu_759b2aeb4cuda3std3__48unexpectE
	.align		8
        /*00b0*/ 	.dword	_ZN34_INTERNAL_03bff311_4_k_cu_759b2aeb4cuda3std6ranges3__45__cpo4swapE
	.align		8
        /*00b8*/ 	.dword	_ZN34_INTERNAL_03bff311_4_k_cu_759b2aeb4cuda3std6ranges3__45__cpo9iter_moveE
	.align		8
        /*00c0*/ 	.dword	_ZN34_INTERNAL_03bff311_4_k_cu_759b2aeb4cuda3std6ranges3__45__cpo5beginE
	.align		8
        /*00c8*/ 	.dword	_ZN34_INTERNAL_03bff311_4_k_cu_759b2aeb4cuda3std6ranges3__45__cpo3endE
	.align		8
        /*00d0*/ 	.dword	_ZN34_INTERNAL_03bff311_4_k_cu_759b2aeb4cuda3std6ranges3__45__cpo6cbeginE
	.align		8
        /*00d8*/ 	.dword	_ZN34_INTERNAL_03bff311_4_k_cu_759b2aeb4cuda3std6ranges3__45__cpo4cendE
	.align		8
        /*00e0*/ 	.dword	_ZN34_INTERNAL_03bff311_4_k_cu_759b2aeb4cuda3std6ranges3__45__cpo7advanceE
	.align		8
        /*00e8*/ 	.dword	_ZN34_INTERNAL_03bff311_4_k_cu_759b2aeb4cuda3std6ranges3__45__cpo9iter_swapE
	.align		8
        /*00f0*/ 	.dword	_ZN34_INTERNAL_03bff311_4_k_cu_759b2aeb4cuda3std6ranges3__45__cpo4nextE
	.align		8
        /*00f8*/ 	.dword	_ZN34_INTERNAL_03bff311_4_k_cu_759b2aeb4cuda3std6ranges3__45__cpo4prevE
	.align		8
        /*0100*/ 	.dword	_ZN34_INTERNAL_03bff311_4_k_cu_759b2aeb4cuda3std6ranges3__45__cpo4dataE
	.align		8
        /*0108*/ 	.dword	_ZN34_INTERNAL_03bff311_4_k_cu_759b2aeb4cuda3std6ranges3__45__cpo5cdataE
	.align		8
        /*0110*/ 	.dword	_ZN34_INTERNAL_03bff311_4_k_cu_759b2aeb4cuda3std6ranges3__45__cpo4sizeE
	.align		8
        /*0118*/ 	.dword	_ZN34_INTERNAL_03bff311_4_k_cu_759b2aeb4cuda3std6ranges3__45__cpo5ssizeE
	.align		8
        /*0120*/ 	.dword	_ZN34_INTERNAL_03bff311_4_k_cu_759b2aeb4cuda3std6ranges3__45__cpo8distanceE
	.align		8
        /*0128*/ 	.dword	_ZN34_INTERNAL_03bff311_4_k_cu_759b2aeb6thrust24THRUST_300001_SM_1000_NS8cuda_cub3parE
	.align		8
        /*0130*/ 	.dword	_ZN34_INTERNAL_03bff311_4_k_cu_759b2aeb6thrust24THRUST_300001_SM_1000_NS8cuda_cub10par_nosyncE
	.align		8
        /*0138*/ 	.dword	_ZN34_INTERNAL_03bff311_4_k_cu_759b2aeb6thrust24THRUST_300001_SM_1000_NS6system6detail10sequential3seqE
	.align		8
        /*0140*/ 	.dword	_ZN34_INTERNAL_03bff311_4_k_cu_759b2aeb6thrust24THRUST_300001_SM_1000_NS6system3cpp3parE
	.align		8
        /*0148*/ 	.dword	_ZN34_INTERNAL_03bff311_4_k_cu_759b2aeb6thrust24THRUST_300001_SM_1000_NS12placeholders2_1E
	.align		8
        /*0150*/ 	.dword	_ZN34_INTERNAL_03bff311_4_k_cu_759b2aeb6thrust24THRUST_300001_SM_1000_NS12placeholders2_2E
	.align		8
        /*0158*/ 	.dword	_ZN34_INTERNAL_03bff311_4_k_cu_759b2aeb6thrust24THRUST_300001_SM_1000_NS12placeholders2_3E
	.align		8
        /*0160*/ 	.dword	_ZN34_INTERNAL_03bff311_4_k_cu_759b2aeb6thrust24THRUST_300001_SM_1000_NS12placeholders2_4E
	.align		8
        /*0168*/ 	.dword	_ZN34_INTERNAL_03bff311_4_k_cu_759b2aeb6thrust24THRUST_300001_SM_1000_NS12placeholders2_5E
	.align		8
        /*0170*/ 	.dword	_ZN34_INTERNAL_03bff311_4_k_cu_759b2aeb6thrust24THRUST_300001_SM_1000_NS12placeholders2_6E
	.align		8
        /*0178*/ 	.dword	_ZN34_INTERNAL_03bff311_4_k_cu_759b2aeb6thrust24THRUST_300001_SM_1000_NS12placeholders2_7E
	.align		8
        /*0180*/ 	.dword	_ZN34_INTERNAL_03bff311_4_k_cu_759b2aeb6thrust24THRUST_300001_SM_1000_NS12placeholders2_8E
	.align		8
        /*0188*/ 	.dword	_ZN34_INTERNAL_03bff311_4_k_cu_759b2aeb6thrust24THRUST_300001_SM_1000_NS12placeholders2_9E
	.align		8
        /*0190*/ 	.dword	_ZN34_INTERNAL_03bff311_4_k_cu_759b2aeb6thrust24THRUST_300001_SM_1000_NS12placeholders3_10E
	.align		8
        /*0198*/ 	.dword	_ZN34_INTERNAL_03bff311_4_k_cu_759b2aeb6thrust24THRUST_300001_SM_1000_NS3seqE
	.align		8
        /*01a0*/ 	.dword	_ZN34_INTERNAL_03bff311_4_k_cu_759b2aeb6thrust24THRUST_300001_SM_1000_NS6deviceE


//--------------------- .nv.constant3             --------------------------
	.section	.nv.constant3,"a",@progbits
	.align	8
.nv.constant3:
	.type		__cr_lgamma_table,@object
	.size		__cr_lgamma_table,(.L_8 - __cr_lgamma_table)
__cr_lgamma_table:
        /*0000*/ 	.byte	0x00, 0x00, 0x00, 0x00, 0x00, 0x00, 0x00, 0x00, 0x00, 0x00, 0x00, 0x00, 0x00, 0x00, 0x00, 0x00
        /*0010*/ 	.byte	0xef, 0x39, 0xfa, 0xfe, 0x42, 0x2e, 0xe6, 0x3f, 0x02, 0x20, 0x2a, 0xfa, 0x0b, 0xab, 0xfc, 0x3f
        /*0020*/ 	.byte	0xf9, 0x2c, 0x92, 0x7c, 0xa7, 0x6c, 0x09, 0x40, 0xc9, 0x79, 0x44, 0x3c, 0x64, 0x26, 0x13, 0x40
        /*0030*/ 	.byte	0xca, 0x01, 0xcf, 0x3a, 0x27, 0x51, 0x1a, 0x40, 0x30, 0xcc, 0x2d, 0xf3, 0xe1, 0x0c, 0x21, 0x40
        /*0040*/ 	.byte	0x0d, 0xb7, 0xfc, 0x82, 0x8e, 0x35, 0x25, 0x40
.L_8:


//--------------------- .text._ZN3cub18CUB_300001_SM_10006detail11EmptyKernelIvEEvv --------------------------
	.section	.text._ZN3cub18CUB_300001_SM_10006detail11EmptyKernelIvEEvv,"ax",@progbits
	.align	128
        .global         _ZN3cub18CUB_300001_SM_10006detail11EmptyKernelIvEEvv
        .type           _ZN3cub18CUB_300001_SM_10006detail11EmptyKernelIvEEvv,@function
        .size           _ZN3cub18CUB_300001_SM_10006detail11EmptyKernelIvEEvv,(.L_x_15 - _ZN3cub18CUB_300001_SM_10006detail11EmptyKernelIvEEvv)
        .other          _ZN3cub18CUB_300001_SM_10006detail11EmptyKernelIvEEvv,@"STO_CUDA_ENTRY STV_DEFAULT"
_ZN3cub18CUB_300001_SM_10006detail11EmptyKernelIvEEvv:
.text._ZN3cub18CUB_300001_SM_10006detail11EmptyKernelIvEEvv:
[----:B------:R-:W-:Y:S01]  /*0000*/  LDC R1, c[0x0][0x37c] ;  /* 0x0000df00ff017b82 */ /* 0x000fe20000000800 */
[----:B------:R-:W-:Y:S05]  /*0010*/  EXIT ;  /* 0x000000000000794d */ /* 0x000fea0003800000 */
.L_x_0:
[----:B------:R-:W-:-:S00]  /*0020*/  BRA `(.L_x_0) ;  /* 0xfffffffc00fc7947 */ /* 0x000fc0000383ffff */
[----:B------:R-:W-:-:S00]  /*0030*/  NOP ;  /* 0x0000000000007918 */ /* 0x000fc00000000000 */
        /* <DEDUP_REMOVED lines=12> */
.L_x_15:


//--------------------- .text._Z23selectMutatedOrOriginalv --------------------------
	.section	.text._Z23selectMutatedOrOriginalv,"ax",@progbits
	.align	128
        .global         _Z23selectMutatedOrOriginalv
        .type           _Z23selectMutatedOrOriginalv,@function
        .size           _Z23selectMutatedOrOriginalv,(.L_x_16 - _Z23selectMutatedOrOriginalv)
        .other          _Z23selectMutatedOrOriginalv,@"STO_CUDA_ENTRY STV_DEFAULT"
_Z23selectMutatedOrOriginalv:
.text._Z23selectMutatedOrOriginalv:
[----:B------:R-:W-:Y:S01]  /*0000*/  LDC R1, c[0x0][0x37c] ;  /* 0x0000df00ff017b82 */ /* 0x000fe20000000800 */
[----:B------:R-:W-:Y:S05]  /*0010*/  EXIT ;  /* 0x000000000000794d */ /* 0x000fea0003800000 */
.L_x_1:
        /* <DEDUP_REMOVED lines=14> */
.L_x_16:


//--------------------- .text._Z15evaluateVasicekv --------------------------
	.section	.text._Z15evaluateVasicekv,"ax",@progbits
	.align	128
        .global         _Z15evaluateVasicekv
        .type           _Z15evaluateVasicekv,@function
        .size           _Z15evaluateVasicekv,(.L_x_17 - _Z15evaluateVasicekv)
        .other          _Z15evaluateVasicekv,@"STO_CUDA_ENTRY STV_DEFAULT"
_Z15evaluateVasicekv:
.text._Z15evaluateVasicekv:
[----:B------:R-:W-:Y:S01]  /*0000*/  LDC R1, c[0x0][0x37c] ;  /* 0x0000df00ff017b82 */ /* 0x000fe20000000800 */
[----:B------:R-:W-:Y:S05]  /*0010*/  EXIT ;  /* 0x000000000000794d */ /* 0x000fea0003800000 */
.L_x_2:
        /* <DEDUP_REMOVED lines=14> */
.L_x_17:


//--------------------- .text._Z18mutateAndCrossOverv --------------------------
	.section	.text._Z18mutateAndCrossOverv,"ax",@progbits
	.align	128
        .global         _Z18mutateAndCrossOverv
        .type           _Z18mutateAndCrossOverv,@function
        .size           _Z18mutateAndCrossOverv,(.L_x_18 - _Z18mutateAndCrossOverv)
        .other          _Z18mutateAndCrossOverv,@"STO_CUDA_ENTRY STV_DEFAULT"
_Z18mutateAndCrossOverv:
.text._Z18mutateAndCrossOverv:
[----:B------:R-:W-:Y:S01]  /*0000*/  LDC R1, c[0x0][0x37c] ;  /* 0x0000df00ff017b82 */ /* 0x000fe20000000800 */
[----:B------:R-:W-:Y:S05]  /*0010*/  EXIT ;  /* 0x000000000000794d */ /* 0x000fea0003800000 */
.L_x_3:
        /* <DEDUP_REMOVED lines=14> */
.L_x_18:


//--------------------- .text._Z20creatMutationIndexesv --------------------------
	.section	.text._Z20creatMutationIndexesv,"ax",@progbits
	.align	128
        .global         _Z20creatMutationIndexesv
        .type           _Z20creatMutationIndexesv,@function
        .size           _Z20creatMutationIndexesv,(.L_x_19 - _Z20creatMutationIndexesv)
        .other          _Z20creatMutationIndexesv,@"STO_CUDA_ENTRY STV_DEFAULT"
_Z20creatMutationIndexesv:
.text._Z20creatMutationIndexesv:
[----:B------:R-:W-:Y:S01]  /*0000*/  LDC R1, c[0x0][0x37c] ;  /* 0x0000df00ff017b82 */ /* 0x000fe20000000800 */
[----:B------:R-:W-:Y:S05]  /*0010*/  EXIT ;  /* 0x000000000000794d */ /* 0x000fea0003800000 */
.L_x_4:
        /* <DEDUP_REMOVED lines=14> */
.L_x_19:


//--------------------- .text._Z20initializePopulationP17curandStateXORWOWPdii --------------------------
	.section	.text._Z20initializePopulationP17curandStateXORWOWPdii,"ax",@progbits
	.align	128
        .global         _Z20initializePopulationP17curandStateXORWOWPdii
        .type           _Z20initializePopulationP17curandStateXORWOWPdii,@function
        .size           _Z20initializePopulationP17curandStateXORWOWPdii,(.L_x_20 - _Z20initializePopulationP17curandStateXORWOWPdii)
        .other          _Z20initializePopulationP17curandStateXORWOWPdii,@"STO_CUDA_ENTRY STV_DEFAULT"
_Z20initializePopulationP17curandStateXORWOWPdii:
.text._Z20initializePopulationP17curandStateXORWOWPdii:
[----:B------:R-:W-:Y:S01]  /*0000*/  LDC R1, c[0x0][0x37c] ;  /* 0x0000df00ff017b82 */ /* 0x000fe20000000800 */
[----:B------:R-:W0:Y:S01]  /*0010*/  S2R R0, SR_CTAID.X ;  /* 0x0000000000007919 */ /* 0x000e220000002500 */
[----:B------:R-:W0:Y:S01]  /*0020*/  LDCU UR4, c[0x0][0x360] ;  /* 0x00006c00ff0477ac */ /* 0x000e220008000800 */
[----:B------:R-:W0:Y:S01]  /*0030*/  S2R R3, SR_TID.Y ;  /* 0x0000000000037919 */ /* 0x000e220000002200 */
[----:B------:R-:W1:Y:S01]  /*0040*/  LDCU.64 UR6, c[0x0][0x390] ;  /* 0x00007200ff0677ac */ /* 0x000e620008000a00 */
[----:B------:R-:W2:Y:S01]  /*0050*/  S2R R5, SR_TID.X ;  /* 0x0000000000057919 */ /* 0x000ea20000002100 */
[C---:B0-----:R-:W-:Y:S02]  /*0060*/  IMAD R3, R0.reuse, UR4, R3 ;  /* 0x0000000400037c24 */ /* 0x041fe4000f8e0203 */
[----:B--2---:R-:W-:-:S03]  /*0070*/  IMAD R0, R0, UR4, R5 ;  /* 0x0000000400007c24 */ /* 0x004fc6000f8e0205 */
[----:B-1----:R-:W-:-:S04]  /*0080*/  ISETP.GE.AND P0, PT, R3, UR7, PT ;  /* 0x0000000703007c0c */ /* 0x002fc8000bf06270 */
[----:B------:R-:W-:-:S13]  /*0090*/  ISETP.GE.OR P0, PT, R0, UR6, P0 ;  /* 0x0000000600007c0c */ /* 0x000fda0008706670 */
[----:B------:R-:W-:Y:S05]  /*00a0*/  @P0 EXIT ;  /* 0x000000000000094d */ /* 0x000fea0003800000 */
[----:B------:R-:W0:Y:S01]  /*00b0*/  LDC.64 R4, c[0x0][0x388] ;  /* 0x0000e200ff047b82 */ /* 0x000e220000000a00 */
[----:B------:R-:W-:Y:S01]  /*00c0*/  IMAD R7, R0, UR7, R3 ;  /* 0x0000000700077c24 */ /* 0x000fe2000f8e0203 */
[----:B------:R-:W1:Y:S03]  /*00d0*/  LDCU.64 UR4, c[0x0][0x358] ;  /* 0x00006b00ff0477ac */ /* 0x000e660008000a00 */
[----:B------:R-:W1:Y:S01]  /*00e0*/  I2F.F64 R2, R7 ;  /* 0x0000000700027312 */ /* 0x000e620000201c00 */
[----:B0-----:R-:W-:-:S05]  /*00f0*/  IMAD.WIDE R4, R7, 0x8, R4 ;  /* 0x0000000807047825 */ /* 0x001fca00078e0204 */
[----:B-1----:R-:W-:Y:S01]  /*0100*/  STG.E.64 desc[UR4][R4.64], R2 ;  /* 0x0000000204007986 */ /* 0x002fe2000c101b04 */
[----:B------:R-:W-:Y:S05]  /*0110*/  EXIT ;  /* 0x000000000000794d */ /* 0x000fea0003800000 */
.L_x_5:
        /* <DEDUP_REMOVED lines=14> */
.L_x_20:


//--------------------- .text._Z16initializeCurandP17curandStateXORWOWmi --------------------------
	.section	.text._Z16initializeCurandP17curandStateXORWOWmi,"ax",@progbits
	.align	128
        .global         _Z16initializeCurandP17curandStateXORWOWmi
        .type           _Z16initializeCurandP17curandStateXORWOWmi,@function
        .size           _Z16initializeCurandP17curandStateXORWOWmi,(.L_x_21 - _Z16initializeCurandP17curandStateXORWOWmi)
        .other          _Z16initializeCurandP17curandStateXORWOWmi,@"STO_CUDA_ENTRY STV_DEFAULT"
_Z16initializeCurandP17curandStateXORWOWmi:
.text._Z16initializeCurandP17curandStateXORWOWmi:
[----:B------:R-:W-:Y:S01]  /*0000*/  LDC R1, c[0x0][0x37c] ;  /* 0x0000df00ff017b82 */ /* 0x000fe20000000800 */
[----:B------:R-:W0:Y:S07]  /*0010*/  S2R R3, SR_CTAID.X ;  /* 0x0000000000037919 */ /* 0x000e2e0000002500 */
[----:B------:R-:W1:Y:S01]  /*0020*/  LDC.64 R4, c[0x0][0x388] ;  /* 0x0000e200ff047b82 */ /* 0x000e620000000a00 */
[----:B------:R-:W0:Y:S01]  /*0030*/  LDCU UR4, c[0x0][0x360] ;  /* 0x00006c00ff0477ac */ /* 0x000e220008000800 */
[----:B------:R-:W-:Y:S01]  /*0040*/  BSSY.RECONVERGENT B0, `(.L_x_6) ;  /* 0x00000e9000007945 */ /* 0x000fe20003800200 */
[----:B------:R-:W0:Y:S01]  /*0050*/  S2R R0, SR_TID.X ;  /* 0x0000000000007919 */ /* 0x000e220000002100 */
[----:B------:R-:W2:Y:S01]  /*0060*/  LDCU UR6, c[0x0][0x390] ;  /* 0x00007200ff0677ac */ /* 0x000ea20008000800 */
[----:B------:R-:W3:Y:S03]  /*0070*/  S2R R2, SR_TID.Y ;  /* 0x0000000000027919 */ /* 0x000ee60000002200 */
[----:B------:R-:W4:Y:S01]  /*0080*/  LDC.64 R6, c[0x0][0x380] ;  /* 0x0000e000ff067b82 */ /* 0x000f220000000a00 */
[----:B0-----:R-:W-:-:S02]  /*0090*/  IMAD R0, R3, UR4, R0 ;  /* 0x0000000403007c24 */ /* 0x001fc4000f8e0200 */
[----:B---3--:R-:W-:Y:S01]  /*00a0*/  IMAD R3, R3, UR4, R2 ;  /* 0x0000000403037c24 */ /* 0x008fe2000f8e0202 */
[----:B------:R-:W0:Y:S01]  /*00b0*/  LDCU.64 UR4, c[0x0][0x358] ;  /* 0x00006b00ff0477ac */ /* 0x000e220008000a00 */
[----:B-1----:R-:W-:Y:S02]  /*00c0*/  LOP3.LUT R2, R4, 0xaad26b49, RZ, 0x3c, !PT ;  /* 0xaad26b4904027812 */ /* 0x002fe400078e3cff */
[----:B------:R-:W-:Y:S01]  /*00d0*/  LOP3.LUT R4, R5, 0xf7dcefdd, RZ, 0x3c, !PT ;  /* 0xf7dcefdd05047812 */ /* 0x000fe200078e3cff */
[----:B--2---:R-:W-:Y:S02]  /*00e0*/  IMAD R13, R0, UR6, R3 ;  /* 0x00000006000d7c24 */ /* 0x004fe4000f8e0203 */
[----:B------:R-:W-:Y:S02]  /*00f0*/  IMAD R2, R2, 0x4182bed5, RZ ;  /* 0x4182bed502027824 */ /* 0x000fe400078e02ff */
[----:B------:R-:W-:Y:S01]  /*0100*/  IMAD R3, R4, -0x658354e5, RZ ;  /* 0x9a7cab1b04037824 */ /* 0x000fe200078e02ff */
[C---:B------:R-:W-:Y:S01]  /*0110*/  ISETP.NE.AND P0, PT, R13.reuse, RZ, PT ;  /* 0x000000ff0d00720c */ /* 0x040fe20003f05270 */
[----:B----4-:R-:W-:Y:S01]  /*0120*/  IMAD.WIDE R6, R13, 0x30, R6 ;  /* 0x000000300d067825 */ /* 0x010fe200078e0206 */
[----:B------:R-:W-:-:S02]  /*0130*/  LOP3.LUT R8, R2, 0x159a55e5, RZ, 0x3c, !PT ;  /* 0x159a55e502087812 */ /* 0x000fc400078e3cff */
[C---:B------:R-:W-:Y:S01]  /*0140*/  IADD3 R4, PT, PT, R2.reuse, 0x64f0c9, R3 ;  /* 0x0064f0c902047810 */ /* 0x040fe20007ffe003 */
[C---:B------:R-:W-:Y:S01]  /*0150*/  VIADD R5, R2.reuse, 0x75bcd15 ;  /* 0x075bcd1502057836 */ /* 0x040fe20000000000 */
[C---:B------:R-:W-:Y:S01]  /*0160*/  LOP3.LUT R10, R3.reuse, 0x5491333, RZ, 0x3c, !PT ;  /* 0x05491333030a7812 */ /* 0x040fe200078e3cff */
[----:B------:R-:W-:Y:S02]  /*0170*/  VIADD R11, R2, 0x583f19 ;  /* 0x00583f19020b7836 */ /* 0x000fe40000000000 */
[----:B------:R-:W-:Y:S01]  /*0180*/  VIADD R9, R3, 0x1f123bb5 ;  /* 0x1f123bb503097836 */ /* 0x000fe20000000000 */
[----:B0-----:R0:W-:Y:S04]  /*0190*/  STG.E.64 desc[UR4][R6.64], R4 ;  /* 0x0000000406007986 */ /* 0x0011e8000c101b04 */
[----:B------:R0:W-:Y:S04]  /*01a0*/  STG.E.64 desc[UR4][R6.64+0x8], R8 ;  /* 0x0000080806007986 */ /* 0x0001e8000c101b04 */
[----:B------:R0:W-:Y:S01]  /*01b0*/  STG.E.64 desc[UR4][R6.64+0x10], R10 ;  /* 0x0000100a06007986 */ /* 0x0001e2000c101b04 */
[----:B------:R-:W-:Y:S05]  /*01c0*/  @!P0 BRA `(.L_x_7) ;  /* 0x0000000c00408947 */ /* 0x000fea0003800000 */
[----:B------:R-:W-:Y:S01]  /*01d0*/  SHF.R.S32.HI R0, RZ, 0x1f, R13 ;  /* 0x0000001fff007819 */ /* 0x000fe2000001140d */
[----:B------:R-:W-:-:S07]  /*01e0*/  IMAD.MOV.U32 R12, RZ, RZ, RZ ;  /* 0x000000ffff0c7224 */ /* 0x000fce00078e00ff */
.L_x_13:
[----:B-1----:R-:W-:Y:S01]  /*01f0*/  LOP3.LUT R2, R13, 0x3, RZ, 0xc0, !PT ;  /* 0x000000030d027812 */ /* 0x002fe200078ec0ff */
[----:B------:R-:W-:Y:S03]  /*0200*/  BSSY.RECONVERGENT B1, `(.L_x_8) ;  /* 0x00000c6000017945 */ /* 0x000fe60003800200 */
[----:B------:R-:W-:-:S04]  /*0210*/  ISETP.NE.U32.AND P0, PT, R2, RZ, PT ;  /* 0x000000ff0200720c */ /* 0x000fc80003f05070 */
[----:B------:R-:W-:-:S13]  /*0220*/  ISETP.NE.AND.EX P0, PT, RZ, RZ, PT, P0 ;  /* 0x000000ffff00720c */ /* 0x000fda0003f05300 */
[----:B------:R-:W-:Y:S05]  /*0230*/  @!P0 BRA `(.L_x_9) ;  /* 0x0000000c00088947 */ /* 0x000fea0003800000 */
[----:B0-----:R-:W0:Y:S01]  /*0240*/  LDC.64 R8, c[0x4][RZ] ;  /* 0x01000000ff087b82 */ /* 0x001e220000000a00 */
[----:B------:R-:W-:Y:S02]  /*0250*/  IMAD.MOV.U32 R14, RZ, RZ, RZ ;  /* 0x000000ffff0e7224 */ /* 0x000fe400078e00ff */
[----:B0-----:R-:W-:-:S07]  /*0260*/  IMAD.WIDE.U32 R8, R12, 0xc80, R8 ;  /* 0x00000c800c087825 */ /* 0x001fce00078e0008 */
.L_x_12:
[----:B-1----:R-:W-:Y:S01]  /*0270*/  IMAD.MOV.U32 R15, RZ, RZ, RZ ;  /* 0x000000ffff0f7224 */ /* 0x002fe200078e00ff */
[----:B------:R-:W-:Y:S01]  /*0280*/  CS2R R2, SRZ ;  /* 0x0000000000027805 */ /* 0x000fe2000001ff00 */
[----:B------:R-:W-:Y:S01]  /*0290*/  IMAD.MOV.U32 R17, RZ, RZ, RZ ;  /* 0x000000ffff117224 */ /* 0x000fe200078e00ff */
[----:B------:R-:W-:-:S07]  /*02a0*/  CS2R R4, SRZ ;  /* 0x0000000000047805 */ /* 0x000fce000001ff00 */
.L_x_11:
[----:B------:R-:W-:-:S05]  /*02b0*/  IMAD.WIDE.U32 R10, R17, 0x4, R6 ;  /* 0x00000004110a7825 */ /* 0x000fca00078e0006 */
[----:B------:R0:W5:Y:S01]  /*02c0*/  LDG.E R16, desc[UR4][R10.64+0x4] ;  /* 0x000004040a107981 */ /* 0x000162000c1e1900 */
[----:B------:R-:W-:-:S07]  /*02d0*/  IMAD.MOV.U32 R19, RZ, RZ, RZ ;  /* 0x000000ffff137224 */ /* 0x000fce00078e00ff */
.L_x_10:
[----:B-----5:R-:W-:Y:S01]  /*02e0*/  SHF.R.U32.HI R24, RZ, R19, R16 ;  /* 0x00000013ff187219 */ /* 0x020fe20000011610 */
[----:B0-----:R-:W-:-:S03]  /*02f0*/  IMAD.SHL.U32 R10, R17, 0x20, RZ ;  /* 0x00000020110a7824 */ /* 0x001fc600078e00ff */
[----:B------:R-:W-:Y:S01]  /*0300*/  LOP3.LUT R11, R24, 0x1, RZ, 0xc0, !PT ;  /* 0x00000001180b7812 */ /* 0x000fe200078ec0ff */
[----:B------:R-:W-:-:S03]  /*0310*/  IMAD.IADD R10, R10, 0x1, R19 ;  /* 0x000000010a0a7824 */ /* 0x000fc600078e0213 */
[----:B------:R-:W-:Y:S01]  /*0320*/  ISETP.NE.U32.AND P0, PT, R11, 0x1, PT ;  /* 0x000000010b00780c */ /* 0x000fe20003f05070 */
[----:B------:R-:W-:-:S03]  /*0330*/  IMAD R11, R10, 0x5, RZ ;  /* 0x000000050a0b7824 */ /* 0x000fc600078e02ff */
[----:B------:R-:W-:Y:S01]  /*0340*/  R2P PR, R24, 0x7e ;  /* 0x0000007e18007804 */ /* 0x000fe20000000000 */
[----:B------:R-:W-:-:S08]  /*0350*/  IMAD.WIDE.U32 R10, R11, 0x4, R8 ;  /* 0x000000040b0a7825 */ /* 0x000fd000078e0008 */
[----:B------:R-:W2:Y:S04]  /*0360*/  @!P0 LDG.E R18, desc[UR4][R10.64] ;  /* 0x000000040a128981 */ /* 0x000ea8000c1e1900 */
[----:B------:R-:W3:Y:S04]  /*0370*/  @!P0 LDG.E R20, desc[UR4][R10.64+0x10] ;  /* 0x000010040a148981 */ /* 0x000ee8000c1e1900 */
[----:B------:R-:W4:Y:S04]  /*0380*/  @P1 LDG.E R22, desc[UR4][R10.64+0x14] ;  /* 0x000014040a161981 */ /* 0x000f28000c1e1900 */
[----:B------:R-:W4:Y:S04]  /*0390*/  @P2 LDG.E R26, desc[UR4][R10.64+0x28] ;  /* 0x000028040a1a2981 */ /* 0x000f28000c1e1900 */
[----:B------:R-:W4:Y:S04]  /*03a0*/  @!P0 LDG.E R21, desc[UR4][R10.64+0x4] ;  /* 0x000004040a158981 */ /* 0x000f28000c1e1900 */
[----:B------:R-:W4:Y:S04]  /*03b0*/  @!P0 LDG.E R23, desc[UR4][R10.64+0xc] ;  /* 0x00000c040a178981 */ /* 0x000f28000c1e1900 */
[----:B------:R-:W4:Y:S04]  /*03c0*/  @P1 LDG.E R25, desc[UR4][R10.64+0x18] ;  /* 0x000018040a191981 */ /* 0x000f28000c1e1900 */
[----:B------:R-:W4:Y:S04]  /*03d0*/  @P3 LDG.E R28, desc[UR4][R10.64+0x3c] ;  /* 0x00003c040a1c3981 */ /* 0x000f28000c1e1900 */
[----:B------:R-:W4:Y:S01]  /*03e0*/  @P6 LDG.E R27, desc[UR4][R10.64+0x7c] ;  /* 0x00007c040a1b6981 */ /* 0x000f22000c1e1900 */
[----:B--2---:R-:W-:-:S03]  /*03f0*/  @!P0 LOP3.LUT R15, R15, R18, RZ, 0x3c, !PT ;  /* 0x000000120f0f8212 */ /* 0x004fc600078e3cff */
[----:B------:R-:W2:Y:S01]  /*0400*/  @!P0 LDG.E R18, desc[UR4][R10.64+0x8] ;  /* 0x000008040a128981 */ /* 0x000ea2000c1e1900 */
[----:B---3--:R-:W-:-:S03]  /*0410*/  @!P0 LOP3.LUT R3, R3, R20, RZ, 0x3c, !PT ;  /* 0x0000001403038212 */ /* 0x008fc600078e3cff */
[----:B------:R-:W3:Y:S01]  /*0420*/  @P1 LDG.E R20, desc[UR4][R10.64+0x24] ;  /* 0x000024040a141981 */ /* 0x000ee2000c1e1900 */
[----:B----4-:R-:W-:-:S03]  /*0430*/  @P1 LOP3.LUT R15, R15, R22, RZ, 0x3c, !PT ;  /* 0x000000160f0f1212 */ /* 0x010fc600078e3cff */
[----:B------:R-:W4:Y:S01]  /*0440*/  @P2 LDG.E R22, desc[UR4][R10.64+0x38] ;  /* 0x000038040a162981 */ /* 0x000f22000c1e1900 */
[----:B------:R-:W-:-:S03]  /*0450*/  @P2 LOP3.LUT R15, R15, R26, RZ, 0x3c, !PT ;  /* 0x0000001a0f0f2212 */ /* 0x000fc600078e3cff */
[----:B------:R-:W4:Y:S01]  /*0460*/  @P4 LDG.E R26, desc[UR4][R10.64+0x50] ;  /* 0x000050040a1a4981 */ /* 0x000f22000c1e1900 */
[----:B------:R-:W-:-:S03]  /*0470*/  @!P0 LOP3.LUT R4, R4, R21, RZ, 0x3c, !PT ;  /* 0x0000001504048212 */ /* 0x000fc600078e3cff */
[----:B------:R-:W4:Y:S01]  /*0480*/  @P1 LDG.E R21, desc[UR4][R10.64+0x20] ;  /* 0x000020040a151981 */ /* 0x000f22000c1e1900 */
[----:B------:R-:W-:-:S03]  /*0490*/  @!P0 LOP3.LUT R2, R2, R23, RZ, 0x3c, !PT ;  /* 0x0000001702028212 */ /* 0x000fc600078e3cff */
[----:B------:R-:W4:Y:S01]  /*04a0*/  @P2 LDG.E R23, desc[UR4][R10.64+0x2c] ;  /* 0x00002c040a172981 */ /* 0x000f22000c1e1900 */
[----:B------:R-:W-:-:S03]  /*04b0*/  @P1 LOP3.LUT R4, R4, R25, RZ, 0x3c, !PT ;  /* 0x0000001904041212 */ /* 0x000fc600078e3cff */
[----:B------:R-:W4:Y:S01]  /*04c0*/  @P2 LDG.E R25, desc[UR4][R10.64+0x34] ;  /* 0x000034040a192981 */ /* 0x000f22000c1e1900 */
[----:B--2---:R-:W-:-:S03]  /*04d0*/  @!P0 LOP3.LUT R5, R5, R18, RZ, 0x3c, !PT ;  /* 0x0000001205058212 */ /* 0x004fc600078e3cff */
[----:B------:R-:W2:Y:S01]  /*04e0*/  @P1 LDG.E R18, desc[UR4][R10.64+0x1c] ;  /* 0x00001c040a121981 */ /* 0x000ea2000c1e1900 */
[----:B---3--:R-:W-:-:S03]  /*04f0*/  @P1 LOP3.LUT R3, R3, R20, RZ, 0x3c, !PT ;  /* 0x0000001403031212 */ /* 0x008fc600078e3cff */
[----:B------:R-:W3:Y:S01]  /*0500*/  @P2 LDG.E R20, desc[UR4][R10.64+0x30] ;  /* 0x000030040a142981 */ /* 0x000ee2000c1e1900 */
[----:B----4-:R-:W-:-:S03]  /*0510*/  @P2 LOP3.LUT R3, R3, R22, RZ, 0x3c, !PT ;  /* 0x0000001603032212 */ /* 0x010fc600078e3cff */
[----:B------:R-:W4:Y:S01]  /*0520*/  @P3 LDG.E R22, desc[UR4][R10.64+0x4c] ;  /* 0x00004c040a163981 */ /* 0x000f22000c1e1900 */
[----:B------:R-:W-:-:S04]  /*0530*/  @P3 LOP3.LUT R15, R15, R28, RZ, 0x3c, !PT ;  /* 0x0000001c0f0f3212 */ /* 0x000fc800078e3cff */
[----:B------:R-:W-:Y:S02]  /*0540*/  @P4 LOP3.LUT R15, R15, R26, RZ, 0x3c, !PT ;  /* 0x0000001a0f0f4212 */ /* 0x000fe400078e3cff */
[----:B------:R-:W-:Y:S01]  /*0550*/  @P1 LOP3.LUT R2, R2, R21, RZ, 0x3c, !PT ;  /* 0x0000001502021212 */ /* 0x000fe200078e3cff */
[----:B------:R-:W4:Y:S04]  /*0560*/  @P5 LDG.E R26, desc[UR4][R10.64+0x64] ;  /* 0x000064040a1a5981 */ /* 0x000f28000c1e1900 */
[----:B------:R-:W4:Y:S01]  /*0570*/  @P3 LDG.E R21, desc[UR4][R10.64+0x40] ;  /* 0x000040040a153981 */ /* 0x000f22000c1e1900 */
[----:B------:R-:W-:Y:S02]  /*0580*/  @P2 LOP3.LUT R4, R4, R23, RZ, 0x3c, !PT ;  /* 0x0000001704042212 */ /* 0x000fe400078e3cff */
[----:B------:R-:W-:Y:S01]  /*0590*/  @P2 LOP3.LUT R2, R2, R25, RZ, 0x3c, !PT ;  /* 0x0000001902022212 */ /* 0x000fe200078e3cff */
[----:B------:R-:W4:Y:S04]  /*05a0*/  @P3 LDG.E R23, desc[UR4][R10.64+0x48] ;  /* 0x000048040a173981 */ /* 0x000f28000c1e1900 */
[----:B------:R-:W4:Y:S01]  /*05b0*/  @P4 LDG.E R25, desc[UR4][R10.64+0x54] ;  /* 0x000054040a194981 */ /* 0x000f22000c1e1900 */
[----:B--2---:R-:W-:-:S03]  /*05c0*/  @P1 LOP3.LUT R5, R5, R18, RZ, 0x3c, !PT ;  /* 0x0000001205051212 */ /* 0x004fc600078e3cff */
[----:B------:R-:W2:Y:S01]  /*05d0*/  @P3 LDG.E R18, desc[UR4][R10.64+0x44] ;  /* 0x000044040a123981 */ /* 0x000ea2000c1e1900 */
[----:B---3--:R-:W-:-:S03]  /*05e0*/  @P2 LOP3.LUT R5, R5, R20, RZ, 0x3c, !PT ;  /* 0x0000001405052212 */ /* 0x008fc600078e3cff */
[----:B------:R-:W3:Y:S01]  /*05f0*/  @P4 LDG.E R20, desc[UR4][R10.64+0x58] ;  /* 0x000058040a144981 */ /* 0x000ee2000c1e1900 */
[----:B----4-:R-:W-:-:S03]  /*0600*/  @P3 LOP3.LUT R3, R3, R22, RZ, 0x3c, !PT ;  /* 0x0000001603033212 */ /* 0x010fc600078e3cff */
[----:B------:R-:W4:Y:S01]  /*0610*/  @P4 LDG.E R22, desc[UR4][R10.64+0x60] ;  /* 0x000060040a164981 */ /* 0x000f22000c1e1900 */
[----:B------:R-:W-:Y:S02]  /*0620*/  LOP3.LUT P0, RZ, R24, 0x80, RZ, 0xc0, !PT ;  /* 0x0000008018ff7812 */ /* 0x000fe4000780c0ff */
[----:B------:R-:W-:Y:S02]  /*0630*/  @P5 LOP3.LUT R15, R15, R26, RZ, 0x3c, !PT ;  /* 0x0000001a0f0f5212 */ /* 0x000fe400078e3cff */
[----:B------:R-:W4:Y:S01]  /*0640*/  @P6 LDG.E R26, desc[UR4][R10.64+0x78] ;  /* 0x000078040a1a6981 */ /* 0x000f22000c1e1900 */
[----:B------:R-:W-:-:S03]  /*0650*/  @P3 LOP3.LUT R4, R4, R21, RZ, 0x3c, !PT ;  /* 0x0000001504043212 */ /* 0x000fc600078e3cff */
[----:B------:R-:W4:Y:S01]  /*0660*/  @P4 LDG.E R21, desc[UR4][R10.64+0x5c] ;  /* 0x00005c040a154981 */ /* 0x000f22000c1e1900 */
[----:B------:R-:W-:-:S03]  /*0670*/  @P3 LOP3.LUT R2, R2, R23, RZ, 0x3c, !PT ;  /* 0x0000001702023212 */ /* 0x000fc600078e3cff */
[----:B------:R-:W4:Y:S01]  /*0680*/  @P5 LDG.E R23, desc[UR4][R10.64+0x68] ;  /* 0x000068040a175981 */ /* 0x000f22000c1e1900 */
[----:B------:R-:W-:-:S03]  /*0690*/  @P4 LOP3.LUT R4, R4, R25, RZ, 0x3c, !PT ;  /* 0x0000001904044212 */ /* 0x000fc600078e3cff */
[----:B------:R-:W4:Y:S01]  /*06a0*/  @P5 LDG.E R25, desc[UR4][R10.64+0x70] ;  /* 0x000070040a195981 */ /* 0x000f22000c1e1900 */
[----:B--2---:R-:W-:-:S03]  /*06b0*/  @P3 LOP3.LUT R5, R5, R18, RZ, 0x3c, !PT ;  /* 0x0000001205053212 */ /* 0x004fc600078e3cff */
[----:B------:R-:W2:Y:S01]  /*06c0*/  @P5 LDG.E R18, desc[UR4][R10.64+0x6c] ;  /* 0x00006c040a125981 */ /* 0x000ea2000c1e1900 */
[----:B---3--:R-:W-:-:S03]  /*06d0*/  @P4 LOP3.LUT R5, R5, R20, RZ, 0x3c, !PT ;  /* 0x0000001405054212 */ /* 0x008fc600078e3cff */
[----:B------:R-:W3:Y:S01]  /*06e0*/  @P5 LDG.E R20, desc[UR4][R10.64+0x74] ;  /* 0x000074040a145981 */ /* 0x000ee2000c1e1900 */
[----:B----4-:R-:W-:-:S03]  /*06f0*/  @P4 LOP3.LUT R3, R3, R22, RZ, 0x3c, !PT ;  /* 0x0000001603034212 */ /* 0x010fc600078e3cff */
[----:B------:R-:W4:Y:S01]  /*0700*/  @P0 LDG.E R22, desc[UR4][R10.64+0x8c] ;  /* 0x00008c040a160981 */ /* 0x000f22000c1e1900 */
[----:B------:R-:W-:-:S03]  /*0710*/  @P6 LOP3.LUT R15, R15, R26, RZ, 0x3c, !PT ;  /* 0x0000001a0f0f6212 */ /* 0x000fc600078e3cff */
        /* <DEDUP_REMOVED lines=13> */
[----:B------:R-:W-:Y:S02]  /*07f0*/  @P6 LOP3.LUT R4, R4, R27, RZ, 0x3c, !PT ;  /* 0x0000001b04046212 */ /* 0x000fe400078e3cff */
[----:B------:R-:W-:Y:S02]  /*0800*/  @P6 LOP3.LUT R2, R2, R21, RZ, 0x3c, !PT ;  /* 0x0000001502026212 */ /* 0x000fe400078e3cff */
[----:B------:R-:W-:Y:S02]  /*0810*/  @P0 LOP3.LUT R4, R4, R23, RZ, 0x3c, !PT ;  /* 0x0000001704040212 */ /* 0x000fe400078e3cff */
[----:B------:R-:W-:Y:S02]  /*0820*/  @P0 LOP3.LUT R2, R2, R25, RZ, 0x3c, !PT ;  /* 0x0000001902020212 */ /* 0x000fe400078e3cff */
[----:B--2---:R-:W-:Y:S02]  /*0830*/  @P6 LOP3.LUT R5, R5, R18, RZ, 0x3c, !PT ;  /* 0x0000001205056212 */ /* 0x004fe400078e3cff */
[----:B---3--:R-:W-:-:S02]  /*0840*/  @P6 LOP3.LUT R3, R3, R20, RZ, 0x3c, !PT ;  /* 0x0000001403036212 */ /* 0x008fc400078e3cff */
[----:B----4-:R-:W-:Y:S02]  /*0850*/  @P0 LOP3.LUT R5, R5, R22, RZ, 0x3c, !PT ;  /* 0x0000001605050212 */ /* 0x010fe400078e3cff */
[----:B------:R-:W-:Y:S02]  /*0860*/  @P0 LOP3.LUT R3, R3, R26, RZ, 0x3c, !PT ;  /* 0x0000001a03030212 */ /* 0x000fe400078e3cff */
[----:B------:R-:W-:-:S13]  /*0870*/  R2P PR, R24.B1, 0x7f ;  /* 0x0000007f18007804 */ /* 0x000fda0000001000 */
[----:B------:R-:W2:Y:S04]  /*0880*/  @P0 LDG.E R18, desc[UR4][R10.64+0xa0] ;  /* 0x0000a0040a120981 */ /* 0x000ea8000c1e1900 */
[----:B------:R-:W3:Y:S04]  /*0890*/  @P1 LDG.E R22, desc[UR4][R10.64+0xb4] ;  /* 0x0000b4040a161981 */ /* 0x000ee8000c1e1900 */
[----:B------:R-:W4:Y:S04]  /*08a0*/  @P2 LDG.E R26, desc[UR4][R10.64+0xc8] ;  /* 0x0000c8040a1a2981 */ /* 0x000f28000c1e1900 */
[----:B------:R-:W4:Y:S04]  /*08b0*/  @P3 LDG.E R28, desc[UR4][R10.64+0xdc] ;  /* 0x0000dc040a1c3981 */ /* 0x000f28000c1e1900 */
[----:B------:R-:W4:Y:S04]  /*08c0*/  @P0 LDG.E R23, desc[UR4][R10.64+0xa4] ;  /* 0x0000a4040a170981 */ /* 0x000f28000c1e1900 */
[----:B------:R-:W4:Y:S04]  /*08d0*/  @P0 LDG.E R20, desc[UR4][R10.64+0xa8] ;  /* 0x0000a8040a140981 */ /* 0x000f28000c1e1900 */
[----:B------:R-:W4:Y:S04]  /*08e0*/  @P4 LDG.E R25, desc[UR4][R10.64+0xf0] ;  /* 0x0000f0040a194981 */ /* 0x000f28000c1e1900 */
        /* <DEDUP_REMOVED lines=21> */
[----:B------:R-:W-:Y:S02]  /*0a40*/  LOP3.LUT P0, RZ, R24, 0x8000, RZ, 0xc0, !PT ;  /* 0x0000800018ff7812 */ /* 0x000fe4000780c0ff */
[----:B----4-:R-:W-:Y:S01]  /*0a50*/  @P5 LOP3.LUT R15, R15, R26, RZ, 0x3c, !PT ;  /* 0x0000001a0f0f5212 */ /* 0x010fe200078e3cff */
[----:B------:R-:W4:Y:S04]  /*0a60*/  @P3 LDG.E R24, desc[UR4][R10.64+0xe4] ;  /* 0x0000e4040a183981 */ /* 0x000f28000c1e1900 */
[----:B------:R-:W2:Y:S01]  /*0a70*/  @P6 LDG.E R26, desc[UR4][R10.64+0x118] ;  /* 0x000118040a1a6981 */ /* 0x000ea2000c1e1900 */
        /* <DEDUP_REMOVED lines=8> */
[----:B---3--:R-:W-:-:S03]  /*0b00*/  @P2 LOP3.LUT R3, R3, R22, RZ, 0x3c, !PT ;  /* 0x0000001603032212 */ /* 0x008fc600078e3cff */
[----:B------:R-:W3:Y:S01]  /*0b10*/  @P4 LDG.E R22, desc[UR4][R10.64+0x100] ;  /* 0x000100040a164981 */ /* 0x000ee2000c1e1900 */
[----:B--2---:R-:W-:-:S03]  /*0b20*/  @P6 LOP3.LUT R15, R15, R26, RZ, 0x3c, !PT ;  /* 0x0000001a0f0f6212 */ /* 0x004fc600078e3cff */
[----:B------:R-:W2:Y:S01]  /*0b30*/  @P0 LDG.E R26, desc[UR4][R10.64+0x12c] ;  /* 0x00012c040a1a0981 */ /* 0x000ea2000c1e1900 */
[----:B----4-:R-:W-:-:S03]  /*0b40*/  @P2 LOP3.LUT R2, R2, R23, RZ, 0x3c, !PT ;  /* 0x0000001702022212 */ /* 0x010fc600078e3cff */
[----:B------:R-:W4:Y:S01]  /*0b50*/  @P4 LDG.E R23, desc[UR4][R10.64+0xfc] ;  /* 0x0000fc040a174981 */ /* 0x000f22000c1e1900 */
[----:B------:R-:W-:-:S03]  /*0b60*/  @P2 LOP3.LUT R5, R5, R20, RZ, 0x3c, !PT ;  /* 0x0000001405052212 */ /* 0x000fc600078e3cff */
[----:B------:R-:W4:Y:S01]  /*0b70*/  @P4 LDG.E R20, desc[UR4][R10.64+0xf8] ;  /* 0x0000f8040a144981 */ /* 0x000f22000c1e1900 */
[----:B------:R-:W-:Y:S02]  /*0b80*/  @P3 LOP3.LUT R2, R2, R27, RZ, 0x3c, !PT ;  /* 0x0000001b02023212 */ /* 0x000fe400078e3cff */
[----:B------:R-:W-:Y:S01]  /*0b90*/  @P3 LOP3.LUT R4, R4, R25, RZ, 0x3c, !PT ;  /* 0x0000001904043212 */ /* 0x000fe200078e3cff */
[----:B------:R-:W4:Y:S01]  /*0ba0*/  @P5 LDG.E R27, desc[UR4][R10.64+0x110] ;  /* 0x000110040a1b5981 */ /* 0x000f22000c1e1900 */
[----:B------:R-:W-:-:S03]  /*0bb0*/  @P3 LOP3.LUT R5, R5, R24, RZ, 0x3c, !PT ;  /* 0x0000001805053212 */ /* 0x000fc600078e3cff */
[----:B------:R-:W4:Y:S04]  /*0bc0*/  @P5 LDG.E R25, desc[UR4][R10.64+0x108] ;  /* 0x000108040a195981 */ /* 0x000f28000c1e1900 */
        /* <DEDUP_REMOVED lines=19> */
[----:B------:R-:W-:-:S05]  /*0d00*/  VIADD R19, R19, 0x10 ;  /* 0x0000001013137836 */ /* 0x000fca0000000000 */
[----:B------:R-:W-:Y:S02]  /*0d10*/  ISETP.NE.AND P1, PT, R19, 0x20, PT ;  /* 0x000000201300780c */ /* 0x000fe40003f25270 */
[----:B------:R-:W-:Y:S02]  /*0d20*/  @P5 LOP3.LUT R3, R3, R18, RZ, 0x3c, !PT ;  /* 0x0000001203035212 */ /* 0x000fe400078e3cff */
[----:B------:R-:W-:Y:S02]  /*0d30*/  @P6 LOP3.LUT R4, R4, R21, RZ, 0x3c, !PT ;  /* 0x0000001504046212 */ /* 0x000fe400078e3cff */
[----:B---3--:R-:W-:-:S04]  /*0d40*/  @P6 LOP3.LUT R3, R3, R22, RZ, 0x3c, !PT ;  /* 0x0000001603036212 */ /* 0x008fc800078e3cff */
[----:B--2---:R-:W-:Y:S02]  /*0d50*/  @P0 LOP3.LUT R3, R3, R26, RZ, 0x3c, !PT ;  /* 0x0000001a03030212 */ /* 0x004fe400078e3cff */
[----:B----4-:R-:W-:Y:S02]  /*0d60*/  @P6 LOP3.LUT R2, R2, R23, RZ, 0x3c, !PT ;  /* 0x0000001702026212 */ /* 0x010fe400078e3cff */
[----:B------:R-:W-:Y:S02]  /*0d70*/  @P6 LOP3.LUT R5, R5, R20, RZ, 0x3c, !PT ;  /* 0x0000001405056212 */ /* 0x000fe400078e3cff */
[----:B------:R-:W-:Y:S02]  /*0d80*/  @P0 LOP3.LUT R2, R2, R27, RZ, 0x3c, !PT ;  /* 0x0000001b02020212 */ /* 0x000fe400078e3cff */
[----:B------:R-:W-:Y:S02]  /*0d90*/  @P0 LOP3.LUT R4, R4, R25, RZ, 0x3c, !PT ;  /* 0x0000001904040212 */ /* 0x000fe400078e3cff */
[----:B------:R-:W-:Y:S01]  /*0da0*/  @P0 LOP3.LUT R5, R5, R24, RZ, 0x3c, !PT ;  /* 0x0000001805050212 */ /* 0x000fe200078e3cff */
[----:B------:R-:W-:Y:S06]  /*0db0*/  @P1 BRA `(.L_x_10) ;  /* 0xfffffff400481947 */ /* 0x000fec000383ffff */
[----:B------:R-:W-:-:S05]  /*0dc0*/  VIADD R17, R17, 0x1 ;  /* 0x0000000111117836 */ /* 0x000fca0000000000 */
[----:B------:R-:W-:-:S13]  /*0dd0*/  ISETP.NE.AND P0, PT, R17, 0x5, PT ;  /* 0x000000051100780c */ /* 0x000fda0003f05270 */
[----:B------:R-:W-:Y:S05]  /*0de0*/  @P0 BRA `(.L_x_11) ;  /* 0xfffffff400300947 */ /* 0x000fea000383ffff */
[----:B------:R1:W-:Y:S01]  /*0df0*/  STG.E.64 desc[UR4][R6.64+0x8], R4 ;  /* 0x0000080406007986 */ /* 0x0003e2000c101b04 */
[----:B------:R-:W-:Y:S01]  /*0e00*/  VIADD R14, R14, 0x1 ;  /* 0x000000010e0e7836 */ /* 0x000fe20000000000 */
[----:B------:R-:W-:Y:S02]  /*0e10*/  LOP3.LUT R11, R13, 0x3, RZ, 0xc0, !PT ;  /* 0x000000030d0b7812 */ /* 0x000fe400078ec0ff */
[----:B------:R1:W-:Y:S02]  /*0e20*/  STG.E.64 desc[UR4][R6.64+0x10], R2 ;  /* 0x0000100206007986 */ /* 0x0003e4000c101b04 */
[----:B------:R-:W-:Y:S02]  /*0e30*/  ISETP.GE.U32.AND P0, PT, R14, R11, PT ;  /* 0x0000000b0e00720c */ /* 0x000fe40003f06070 */
[----:B------:R1:W-:Y:S11]  /*0e40*/  STG.E desc[UR4][R6.64+0x4], R15 ;  /* 0x0000040f06007986 */ /* 0x0003f6000c101904 */
[----:B------:R-:W-:Y:S05]  /*0e50*/  @!P0 BRA `(.L_x_12) ;  /* 0xfffffff400048947 */ /* 0x000fea000383ffff */
.L_x_9:
[----:B------:R-:W-:Y:S05]  /*0e60*/  BSYNC.RECONVERGENT B1 ;  /* 0x0000000000017941 */ /* 0x000fea0003800200 */
.L_x_8:
[C---:B------:R-:W-:Y:S01]  /*0e70*/  ISETP.GT.U32.AND P0, PT, R13.reuse, 0x3, PT ;  /* 0x000000030d00780c */ /* 0x040fe20003f04070 */
[----:B------:R-:W-:Y:S01]  /*0e80*/  VIADD R12, R12, 0x1 ;  /* 0x000000010c0c7836 */ /* 0x000fe20000000000 */
[--C-:B------:R-:W-:Y:S02]  /*0e90*/  SHF.R.U64 R13, R13, 0x2, R0.reuse ;  /* 0x000000020d0d7819 */ /* 0x100fe40000001200 */
[----:B------:R-:W-:Y:S02]  /*0ea0*/  ISETP.GT.U32.AND.EX P0, PT, R0, RZ, PT, P0 ;  /* 0x000000ff0000720c */ /* 0x000fe40003f04100 */
[----:B------:R-:W-:-:S11]  /*0eb0*/  SHF.R.U32.HI R0, RZ, 0x2, R0 ;  /* 0x00000002ff007819 */ /* 0x000fd60000011600 */
[----:B------:R-:W-:Y:S05]  /*0ec0*/  @P0 BRA `(.L_x_13) ;  /* 0xfffffff000c80947 */ /* 0x000fea000383ffff */
.L_x_7:
[----:B------:R-:W-:Y:S05]  /*0ed0*/  BSYNC.RECONVERGENT B0 ;  /* 0x0000000000007941 */ /* 0x000fea0003800200 */
.L_x_6:
[----:B------:R-:W-:Y:S04]  /*0ee0*/  STG.E.64 desc[UR4][R6.64+0x18], RZ ;  /* 0x000018ff06007986 */ /* 0x000fe8000c101b04 */
[----:B------:R-:W-:Y:S04]  /*0ef0*/  STG.E desc[UR4][R6.64+0x20], RZ ;  /* 0x000020ff06007986 */ /* 0x000fe8000c101904 */
[----:B------:R-:W-:Y:S01]  /*0f00*/  STG.E.64 desc[UR4][R6.64+0x28], RZ ;  /* 0x000028ff06007986 */ /* 0x000fe2000c101b04 */
[----:B------:R-:W-:Y:S05]  /*0f10*/  EXIT ;  /* 0x000000000000794d */ /* 0x000fea0003800000 */
.L_x_14:
        /* <DEDUP_REMOVED lines=14> */
.L_x_21:


//--------------------- .nv.global.init           --------------------------
	.section	.nv.global.init,"aw",@progbits
	.align	4
.nv.global.init:
	.type		mrg32k3aM1SubSeq,@object
	.size		mrg32k3aM1SubSeq,(mrg32k3aM2SubSeq - mrg32k3aM1SubSeq)
mrg32k3aM1SubSeq:
        /*0000*/ 	.byte	0x0b, 0xcc, 0xee, 0x04, 0x73, 0x29, 0x8b, 0x6f, 0xf6, 0x53, 0x03, 0xf6, 0x23, 0xf6, 0xea, 0xda
        /* <DEDUP_REMOVED lines=125> */
	.type		mrg32k3aM2SubSeq,@object
	.size		mrg32k3aM2SubSeq,(mrg32k3aM1 - mrg32k3aM2SubSeq)
mrg32k3aM2SubSeq:
        /* <DEDUP_REMOVED lines=126> */
	.type		mrg32k3aM1,@object
	.size		mrg32k3aM1,(mrg32k3aM1Seq - mrg32k3aM1)
mrg32k3aM1:
        /* <DEDUP_REMOVED lines=144> */
	.type		mrg32k3aM1Seq,@object
	.size		mrg32k3aM1Seq,(mrg32k3aM2 - mrg32k3aM1Seq)
mrg32k3aM1Seq:
        /* <DEDUP_REMOVED lines=144> */
	.type		mrg32k3aM2,@object
	.size		mrg32k3aM2,(mrg32k3aM2Seq - mrg32k3aM2)
mrg32k3aM2:
        /* <DEDUP_REMOVED lines=144> */
	.type		mrg32k3aM2Seq,@object
	.size		mrg32k3aM2Seq,(precalc_xorwow_matrix - mrg32k3aM2Seq)
mrg32k3aM2Seq:
        /* <DEDUP_REMOVED lines=144> */
	.type		precalc_xorwow_matrix,@object
	.size		precalc_xorwow_matrix,(precalc_xorwow_offset_matrix - precalc_xorwow_matrix)
precalc_xorwow_matrix:
        /* <DEDUP_REMOVED lines=6400> */
	.type		precalc_xorwow_offset_matrix,@object
	.size		precalc_xorwow_offset_matrix,(.L_1 - precalc_xorwow_offset_matrix)
precalc_xorwow_offset_matrix:
        /* <DEDUP_REMOVED lines=6400> */
.L_1:


//--------------------- .nv.shared.reserved.0     --------------------------
	.section	.nv.shared.reserved.0,"aw",@nobits
	.weak		__nv_reservedSMEM_offset_0_alias
	.size		__nv_reservedSMEM_offset_0_alias, 0, 64
	.other		__nv_reservedSMEM_offset_0_alias,@"STO_CUDA_RESERVED_SHARED STV_DEFAULT"
__nv_reservedSMEM_offset_0_alias:
	.zero		0
	.zero		64


//--------------------- .nv.global                --------------------------
	.section	.nv.global,"aw",@nobits
.nv.global:
	.type		_ZN34_INTERNAL_03bff311_4_k_cu_759b2aeb6thrust24THRUST_300001_SM_1000_NS12placeholders2_8E,@object
	.size		_ZN34_INTERNAL_03bff311_4_k_cu_759b2aeb6thrust24THRUST_300001_SM_1000_NS12placeholders2_8E,(_ZN34_INTERNAL_03bff311_4_k_cu_759b2aeb4cuda3std3__436_GLOBAL__N__03bff311_4_k_cu_759b2aeb6ignoreE - _ZN34_INTERNAL_03bff311_4_k_cu_759b2aeb6thrust24THRUST_300001_SM_1000_NS12placeholders2_8E)
_ZN34_INTERNAL_03bff311_4_k_cu_759b2aeb6thrust24THRUST_300001_SM_1000_NS12placeholders2_8E:
	.zero		1
	.type		_ZN34_INTERNAL_03bff311_4_k_cu_759b2aeb4cuda3std3__436_GLOBAL__N__03bff311_4_k_cu_759b2aeb6ignoreE,@object
	.size		_ZN34_INTERNAL_03bff311_4_k_cu_759b2aeb4cuda3std3__436_GLOBAL__N__03bff311_4_k_cu_759b2aeb6ignoreE,(_ZN34_INTERNAL_03bff311_4_k_cu_759b2aeb4cuda3std6ranges3__45__cpo4dataE - _ZN34_INTERNAL_03bff311_4_k_cu_759b2aeb4cuda3std3__436_GLOBAL__N__03bff311_4_k_cu_759b2aeb6ignoreE)
_ZN34_INTERNAL_03bff311_4_k_cu_759b2aeb4cuda3std3__436_GLOBAL__N__03bff311_4_k_cu_759b2aeb6ignoreE:
	.zero		1
	.type		_ZN34_INTERNAL_03bff311_4_k_cu_759b2aeb4cuda3std6ranges3__45__cpo4dataE,@object
	.size		_ZN34_INTERNAL_03bff311_4_k_cu_759b2aeb4cuda3std6ranges3__45__cpo4dataE,(_ZN34_INTERNAL_03bff311_4_k_cu_759b2aeb6thrust24THRUST_300001_SM_1000_NS6system3cpp3parE - _ZN34_INTERNAL_03bff311_4_k_cu_759b2aeb4cuda3std6ranges3__45__cpo4dataE)
_ZN34_INTERNAL_03bff311_4_k_cu_759b2aeb4cuda3std6ranges3__45__cpo4dataE:
	.zero		1
	.type		_ZN34_INTERNAL_03bff311_4_k_cu_759b2aeb6thrust24THRUST_300001_SM_1000_NS6system3cpp3parE,@object
	.size		_ZN34_INTERNAL_03bff311_4_k_cu_759b2aeb6thrust24THRUST_300001_SM_1000_NS6system3cpp3parE,(_ZN34_INTERNAL_03bff311_4_k_cu_759b2aeb4cuda3std3__45__cpo5beginE - _ZN34_INTERNAL_03bff311_4_k_cu_759b2aeb6thrust24THRUST_300001_SM_1000_NS6system3cpp3parE)
_ZN34_INTERNAL_03bff311_4_k_cu_759b2aeb6thrust24THRUST_300001_SM_1000_NS6system3cpp3parE:
	.zero		1
	.type		_ZN34_INTERNAL_03bff311_4_k_cu_759b2aeb4cuda3std3__45__cpo5beginE,@object
	.size		_ZN34_INTERNAL_03bff311_4_k_cu_759b2aeb4cuda3std3__45__cpo5beginE,(_ZN34_INTERNAL_03bff311_4_k_cu_759b2aeb4cuda3std6ranges3__45__cpo5beginE - _ZN34_INTERNAL_03bff311_4_k_cu_759b2aeb4cuda3std3__45__cpo5beginE)
_ZN34_INTERNAL_03bff311_4_k_cu_759b2aeb4cuda3std3__45__cpo5beginE:
	.zero		1
	.type		_ZN34_INTERNAL_03bff311_4_k_cu_759b2aeb4cuda3std6ranges3__45__cpo5beginE,@object
	.size		_ZN34_INTERNAL_03bff311_4_k_cu_759b2aeb4cuda3std6ranges3__45__cpo5beginE,(_ZN34_INTERNAL_03bff311_4_k_cu_759b2aeb6thrust24THRUST_300001_SM_1000_NS6deviceE - _ZN34_INTERNAL_03bff311_4_k_cu_759b2aeb4cuda3std6ranges3__45__cpo5beginE)
_ZN34_INTERNAL_03bff311_4_k_cu_759b2aeb4cuda3std6ranges3__45__cpo5beginE:
	.zero		1
	.type		_ZN34_INTERNAL_03bff311_4_k_cu_759b2aeb6thrust24THRUST_300001_SM_1000_NS6deviceE,@object
	.size		_ZN34_INTERNAL_03bff311_4_k_cu_759b2aeb6thrust24THRUST_300001_SM_1000_NS6deviceE,(_ZN34_INTERNAL_03bff311_4_k_cu_759b2aeb4cuda3std3__47nulloptE - _ZN34_INTERNAL_03bff311_4_k_cu_759b2aeb6thrust24THRUST_300001_SM_1000_NS6deviceE)
_ZN34_INTERNAL_03bff311_4_k_cu_759b2aeb6thrust24THRUST_300001_SM_1000_NS6deviceE:
	.zero		1
	.type		_ZN34_INTERNAL_03bff311_4_k_cu_759b2aeb4cuda3std3__47nulloptE,@object
	.size		_ZN34_INTERNAL_03bff311_4_k_cu_759b2aeb4cuda3std3__47nulloptE,(_ZN34_INTERNAL_03bff311_4_k_cu_759b2aeb4cuda3std6ranges3__45__cpo8distanceE - _ZN34_INTERNAL_03bff311_4_k_cu_759b2aeb4cuda3std3__47nulloptE)
_ZN34_INTERNAL_03bff311_4_k_cu_759b2aeb4cuda3std3__47nulloptE:
	.zero		1
	.type		_ZN34_INTERNAL_03bff311_4_k_cu_759b2aeb4cuda3std6ranges3__45__cpo8distanceE,@object
	.size		_ZN34_INTERNAL_03bff311_4_k_cu_759b2aeb4cuda3std6ranges3__45__cpo8distanceE,(_ZN34_INTERNAL_03bff311_4_k_cu_759b2aeb6thrust24THRUST_300001_SM_1000_NS12placeholders2_4E - _ZN34_INTERNAL_03bff311_4_k_cu_759b2aeb4cuda3std6ranges3__45__cpo8distanceE)
_ZN34_INTERNAL_03bff311_4_k_cu_759b2aeb4cuda3std6ranges3__45__cpo8distanceE:
	.zero		1
	.type		_ZN34_INTERNAL_03bff311_4_k_cu_759b2aeb6thrust24THRUST_300001_SM_1000_NS12placeholders2_4E,@object
	.size		_ZN34_INTERNAL_03bff311_4_k_cu_759b2aeb6thrust24THRUST_300001_SM_1000_NS12placeholders2_4E,(_ZN34_INTERNAL_03bff311_4_k_cu_759b2aeb4cuda3std3__45__cpo6rbeginE - _ZN34_INTERNAL_03bff311_4_k_cu_759b2aeb6thrust24THRUST_300001_SM_1000_NS12placeholders2_4E)
_ZN34_INTERNAL_03bff311_4_k_cu_759b2aeb6thrust24THRUST_300001_SM_1000_NS12placeholders2_4E:
	.zero		1
	.type		_ZN34_INTERNAL_03bff311_4_k_cu_759b2aeb4cuda3std3__45__cpo6rbeginE,@object
	.size		_ZN34_INTERNAL_03bff311_4_k_cu_759b2aeb4cuda3std3__45__cpo6rbeginE,(_ZN34_INTERNAL_03bff311_4_k_cu_759b2aeb4cuda3std6ranges3__45__cpo7advanceE - _ZN34_INTERNAL_03bff311_4_k_cu_759b2aeb4cuda3std3__45__cpo6rbeginE)
_ZN34_INTERNAL_03bff311_4_k_cu_759b2aeb4cuda3std3__45__cpo6rbeginE:
	.zero		1
	.type		_ZN34_INTERNAL_03bff311_4_k_cu_759b2aeb4cuda3std6ranges3__45__cpo7advanceE,@object
	.size		_ZN34_INTERNAL_03bff311_4_k_cu_759b2aeb4cuda3std6ranges3__45__cpo7advanceE,(_ZN34_INTERNAL_03bff311_4_k_cu_759b2aeb6thrust24THRUST_300001_SM_1000_NS12placeholders3_10E - _ZN34_INTERNAL_03bff311_4_k_cu_759b2aeb4cuda3std6ranges3__45__cpo7advanceE)
_ZN34_INTERNAL_03bff311_4_k_cu_759b2aeb4cuda3std6ranges3__45__cpo7advanceE:
	.zero		1
	.type		_ZN34_INTERNAL_03bff311_4_k_cu_759b2aeb6thrust24THRUST_300001_SM_1000_NS12placeholders3_10E,@object
	.size		_ZN34_INTERNAL_03bff311_4_k_cu_759b2aeb6thrust24THRUST_300001_SM_1000_NS12placeholders3_10E,(_ZN34_INTERNAL_03bff311_4_k_cu_759b2aeb4cuda3std3__48in_placeE - _ZN34_INTERNAL_03bff311_4_k_cu_759b2aeb6thrust24THRUST_300001_SM_1000_NS12placeholders3_10E)
_ZN34_INTERNAL_03bff311_4_k_cu_759b2aeb6thrust24THRUST_300001_SM_1000_NS12placeholders3_10E:
	.zero		1
	.type		_ZN34_INTERNAL_03bff311_4_k_cu_759b2aeb4cuda3std3__48in_placeE,@object
	.size		_ZN34_INTERNAL_03bff311_4_k_cu_759b2aeb4cuda3std3__48in_placeE,(_ZN34_INTERNAL_03bff311_4_k_cu_759b2aeb4cuda3std6ranges3__45__cpo4sizeE - _ZN34_INTERNAL_03bff311_4_k_cu_759b2aeb4cuda3std3__48in_placeE)
_ZN34_INTERNAL_03bff311_4_k_cu_759b2aeb4cuda3std3__48in_placeE:
	.zero		1
	.type		_ZN34_INTERNAL_03bff311_4_k_cu_759b2aeb4cuda3std6ranges3__45__cpo4sizeE,@object
	.size		_ZN34_INTERNAL_03bff311_4_k_cu_759b2aeb4cuda3std6ranges3__45__cpo4sizeE,(_ZN34_INTERNAL_03bff311_4_k_cu_759b2aeb6thrust24THRUST_300001_SM_1000_NS12placeholders2_2E - _ZN34_INTERNAL_03bff311_4_k_cu_759b2aeb4cuda3std6ranges3__45__cpo4sizeE)
_ZN34_INTERNAL_03bff311_4_k_cu_759b2aeb4cuda3std6ranges3__45__cpo4sizeE:
	.zero		1
	.type		_ZN34_INTERNAL_03bff311_4_k_cu_759b2aeb6thrust24THRUST_300001_SM_1000_NS12placeholders2_2E,@object
	.size		_ZN34_INTERNAL_03bff311_4_k_cu_759b2aeb6thrust24THRUST_300001_SM_1000_NS12placeholders2_2E,(_ZN34_INTERNAL_03bff311_4_k_cu_759b2aeb4cuda3std3__45__cpo6cbeginE - _ZN34_INTERNAL_03bff311_4_k_cu_759b2aeb6thrust24THRUST_300001_SM_1000_NS12placeholders2_2E)
_ZN34_INTERNAL_03bff311_4_k_cu_759b2aeb6thrust24THRUST_300001_SM_1000_NS12placeholders2_2E:
	.zero		1
	.type		_ZN34_INTERNAL_03bff311_4_k_cu_759b2aeb4cuda3std3__45__cpo6cbeginE,@object
	.size		_ZN34_INTERNAL_03bff311_4_k_cu_759b2aeb4cuda3std3__45__cpo6cbeginE,(_ZN34_INTERNAL_03bff311_4_k_cu_759b2aeb4cuda3std6ranges3__45__cpo6cbeginE - _ZN34_INTERNAL_03bff311_4_k_cu_759b2aeb4cuda3std3__45__cpo6cbeginE)
_ZN34_INTERNAL_03bff311_4_k_cu_759b2aeb4cuda3std3__45__cpo6cbeginE:
	.zero		1
	.type		_ZN34_INTERNAL_03bff311_4_k_cu_759b2aeb4cuda3std6ranges3__45__cpo6cbeginE,@object
	.size		_ZN34_INTERNAL_03bff311_4_k_cu_759b2aeb4cuda3std6ranges3__45__cpo6cbeginE,(_ZN34_INTERNAL_03bff311_4_k_cu_759b2aeb6thrust24THRUST_300001_SM_1000_NS12placeholders2_6E - _ZN34_INTERNAL_03bff311_4_k_cu_759b2aeb4cuda3std6ranges3__45__cpo6cbeginE)
_ZN34_INTERNAL_03bff311_4_k_cu_759b2aeb4cuda3std6ranges3__45__cpo6cbeginE:
	.zero		1
	.type		_ZN34_INTERNAL_03bff311_4_k_cu_759b2aeb6thrust24THRUST_300001_SM_1000_NS12placeholders2_6E,@object
	.size		_ZN34_INTERNAL_03bff311_4_k_cu_759b2aeb6thrust24THRUST_300001_SM_1000_NS12placeholders2_6E,(_ZN34_INTERNAL_03bff311_4_k_cu_759b2aeb4cuda3std3__45__cpo7crbeginE - _ZN34_INTERNAL_03bff311_4_k_cu_759b2aeb6thrust24THRUST_300001_SM_1000_NS12placeholders2_6E)
_ZN34_INTERNAL_03bff311_4_k_cu_759b2aeb6thrust24THRUST_300001_SM_1000_NS12placeholders2_6E:
	.zero		1
	.type		_ZN34_INTERNAL_03bff311_4_k_cu_759b2aeb4cuda3std3__45__cpo7crbeginE,@object
	.size		_ZN34_INTERNAL_03bff311_4_k_cu_759b2aeb4cuda3std3__45__cpo7crbeginE,(_ZN34_INTERNAL_03bff311_4_k_cu_759b2aeb4cuda3std6ranges3__45__cpo4nextE - _ZN34_INTERNAL_03bff311_4_k_cu_759b2aeb4cuda3std3__45__cpo7crbeginE)
_ZN34_INTERNAL_03bff311_4_k_cu_759b2aeb4cuda3std3__45__cpo7crbeginE:
	.zero		1
	.type		_ZN34_INTERNAL_03bff311_4_k_cu_759b2aeb4cuda3std6ranges3__45__cpo4nextE,@object
	.size		_ZN34_INTERNAL_03bff311_4_k_cu_759b2aeb4cuda3std6ranges3__45__cpo4nextE,(_ZN34_INTERNAL_03bff311_4_k_cu_759b2aeb4cuda3std6ranges3__45__cpo4swapE - _ZN34_INTERNAL_03bff311_4_k_cu_759b2aeb4cuda3std6ranges3__45__cpo4nextE)
_ZN34_INTERNAL_03bff311_4_k_cu_759b2aeb4cuda3std6ranges3__45__cpo4nextE:
	.zero		1
	.type		_ZN34_INTERNAL_03bff311_4_k_cu_759b2aeb4cuda3std6ranges3__45__cpo4swapE,@object
	.size		_ZN34_INTERNAL_03bff311_4_k_cu_759b2aeb4cuda3std6ranges3__45__cpo4swapE,(_ZN34_INTERNAL_03bff311_4_k_cu_759b2aeb6thrust24THRUST_300001_SM_1000_NS8cuda_cub10par_nosyncE - _ZN34_INTERNAL_03bff311_4_k_cu_759b2aeb4cuda3std6ranges3__45__cpo4swapE)
_ZN34_INTERNAL_03bff311_4_k_cu_759b2aeb4cuda3std6ranges3__45__cpo4swapE:
	.zero		1
	.type		_ZN34_INTERNAL_03bff311_4_k_cu_759b2aeb6thrust24THRUST_300001_SM_1000_NS8cuda_cub10par_nosyncE,@object
	.size		_ZN34_INTERNAL_03bff311_4_k_cu_759b2aeb6thrust24THRUST_300001_SM_1000_NS8cuda_cub10par_nosyncE,(_ZN34_INTERNAL_03bff311_4_k_cu_759b2aeb6thrust24THRUST_300001_SM_1000_NS3seqE - _ZN34_INTERNAL_03bff311_4_k_cu_759b2aeb6thrust24THRUST_300001_SM_1000_NS8cuda_cub10par_nosyncE)
_ZN34_INTERNAL_03bff311_4_k_cu_759b2aeb6thrust24THRUST_300001_SM_1000_NS8cuda_cub10par_nosyncE:
	.zero		1
	.type		_ZN34_INTERNAL_03bff311_4_k_cu_759b2aeb6thrust24THRUST_300001_SM_1000_NS3seqE,@object
	.size		_ZN34_INTERNAL_03bff311_4_k_cu_759b2aeb6thrust24THRUST_300001_SM_1000_NS3seqE,(_ZN34_INTERNAL_03bff311_4_k_cu_759b2aeb4cuda3std3__420unreachable_sentinelE - _ZN34_INTERNAL_03bff311_4_k_cu_759b2aeb6thrust24THRUST_300001_SM_1000_NS3seqE)
_ZN34_INTERNAL_03bff311_4_k_cu_759b2aeb6thrust24THRUST_300001_SM_1000_NS3seqE:
	.zero		1
	.type		_ZN34_INTERNAL_03bff311_4_k_cu_759b2aeb4cuda3std3__420unreachable_sentinelE,@object
	.size		_ZN34_INTERNAL_03bff311_4_k_cu_759b2aeb4cuda3std3__420unreachable_sentinelE,(_ZN34_INTERNAL_03bff311_4_k_cu_759b2aeb4cuda3std6ranges3__45__cpo5ssizeE - _ZN34_INTERNAL_03bff311_4_k_cu_759b2aeb4cuda3std3__420unreachable_sentinelE)
_ZN34_INTERNAL_03bff311_4_k_cu_759b2aeb4cuda3std3__420unreachable_sentinelE:
	.zero		1
	.type		_ZN34_INTERNAL_03bff311_4_k_cu_759b2aeb4cuda3std6ranges3__45__cpo5ssizeE,@object
	.size		_ZN34_INTERNAL_03bff311_4_k_cu_759b2aeb4cuda3std6ranges3__45__cpo5ssizeE,(_ZN34_INTERNAL_03bff311_4_k_cu_759b2aeb6thrust24THRUST_300001_SM_1000_NS12placeholders2_3E - _ZN34_INTERNAL_03bff311_4_k_cu_759b2aeb4cuda3std6ranges3__45__cpo5ssizeE)
_ZN34_INTERNAL_03bff311_4_k_cu_759b2aeb4cuda3std6ranges3__45__cpo5ssizeE:
	.zero		1
	.type		_ZN34_INTERNAL_03bff311_4_k_cu_759b2aeb6thrust24THRUST_300001_SM_1000_NS12placeholders2_3E,@object
	.size		_ZN34_INTERNAL_03bff311_4_k_cu_759b2aeb6thrust24THRUST_300001_SM_1000_NS12placeholders2_3E,(_ZN34_INTERNAL_03bff311_4_k_cu_759b2aeb4cuda3std3__45__cpo4cendE - _ZN34_INTERNAL_03bff311_4_k_cu_759b2aeb6thrust24THRUST_300001_SM_1000_NS12placeholders2_3E)
_ZN34_INTERNAL_03bff311_4_k_cu_759b2aeb6thrust24THRUST_300001_SM_1000_NS12placeholders2_3E:
	.zero		1
	.type		_ZN34_INTERNAL_03bff311_4_k_cu_759b2aeb4cuda3std3__45__cpo4cendE,@object
	.size		_ZN34_INTERNAL_03bff311_4_k_cu_759b2aeb4cuda3std3__45__cpo4cendE,(_ZN34_INTERNAL_03bff311_4_k_cu_759b2aeb4cuda3std6ranges3__45__cpo4cendE - _ZN34_INTERNAL_03bff311_4_k_cu_759b2aeb4cuda3std3__45__cpo4cendE)
_ZN34_INTERNAL_03bff311_4_k_cu_759b2aeb4cuda3std3__45__cpo4cendE:
	.zero		1
	.type		_ZN34_INTERNAL_03bff311_4_k_cu_759b2aeb4cuda3std6ranges3__45__cpo4cendE,@object
	.size		_ZN34_INTERNAL_03bff311_4_k_cu_759b2aeb4cuda3std6ranges3__45__cpo4cendE,(_ZN34_INTERNAL_03bff311_4_k_cu_759b2aeb6thrust24THRUST_300001_SM_1000_NS12placeholders2_7E - _ZN34_INTERNAL_03bff311_4_k_cu_759b2aeb4cuda3std6ranges3__45__cpo4cendE)
_ZN34_INTERNAL_03bff311_4_k_cu_759b2aeb4cuda3std6ranges3__45__cpo4cendE:
	.zero		1
	.type		_ZN34_INTERNAL_03bff311_4_k_cu_759b2aeb6thrust24THRUST_300001_SM_1000_NS12placeholders2_7E,@object
	.size		_ZN34_INTERNAL_03bff311_4_k_cu_759b2aeb6thrust24THRUST_300001_SM_1000_NS12placeholders2_7E,(_ZN34_INTERNAL_03bff311_4_k_cu_759b2aeb4cuda3std3__45__cpo5crendE - _ZN34_INTERNAL_03bff311_4_k_cu_759b2aeb6thrust24THRUST_300001_SM_1000_NS12placeholders2_7E)
_ZN34_INTERNAL_03bff311_4_k_cu_759b2aeb6thrust24THRUST_300001_SM_1000_NS12placeholders2_7E:
	.zero		1
	.type		_ZN34_INTERNAL_03bff311_4_k_cu_759b2aeb4cuda3std3__45__cpo5crendE,@object
	.size		_ZN34_INTERNAL_03bff311_4_k_cu_759b2aeb4cuda3std3__45__cpo5crendE,(_ZN34_INTERNAL_03bff311_4_k_cu_759b2aeb4cuda3std6ranges3__45__cpo4prevE - _ZN34_INTERNAL_03bff311_4_k_cu_759b2aeb4cuda3std3__45__cpo5crendE)
_ZN34_INTERNAL_03bff311_4_k_cu_759b2aeb4cuda3std3__45__cpo5crendE:
	.zero		1
	.type		_ZN34_INTERNAL_03bff311_4_k_cu_759b2aeb4cuda3std6ranges3__45__cpo4prevE,@object
	.size		_ZN34_INTERNAL_03bff311_4_k_cu_759b2aeb4cuda3std6ranges3__45__cpo4prevE,(_ZN34_INTERNAL_03bff311_4_k_cu_759b2aeb4cuda3std6ranges3__45__cpo9iter_moveE - _ZN34_INTERNAL_03bff311_4_k_cu_759b2aeb4cuda3std6ranges3__45__cpo4prevE)
_ZN34_INTERNAL_03bff311_4_k_cu_759b2aeb4cuda3std6ranges3__45__cpo4prevE:
	.zero		1
	.type		_ZN34_INTERNAL_03bff311_4_k_cu_759b2aeb4cuda3std6ranges3__45__cpo9iter_moveE,@object
	.size		_ZN34_INTERNAL_03bff311_4_k_cu_759b2aeb4cuda3std6ranges3__45__cpo9iter_moveE,(_ZN34_INTERNAL_03bff311_4_k_cu_759b2aeb6thrust24THRUST_300001_SM_1000_NS6system6detail10sequential3seqE - _ZN34_INTERNAL_03bff311_4_k_cu_759b2aeb4cuda3std6ranges3__45__cpo9iter_moveE)
_ZN34_INTERNAL_03bff311_4_k_cu_759b2aeb4cuda3std6ranges3__45__cpo9iter_moveE:
	.zero		1
	.type		_ZN34_INTERNAL_03bff311_4_k_cu_759b2aeb6thrust24THRUST_300001_SM_1000_NS6system6detail10sequential3seqE,@object
	.size		_ZN34_INTERNAL_03bff311_4_k_cu_759b2aeb6thrust24THRUST_300001_SM_1000_NS6system6detail10sequential3seqE,(_ZN34_INTERNAL_03bff311_4_k_cu_759b2aeb6thrust24THRUST_300001_SM_1000_NS12placeholders2_9E - _ZN34_INTERNAL_03bff311_4_k_cu_759b2aeb6thrust24THRUST_300001_SM_1000_NS6system6detail10sequential3seqE)
_ZN34_INTERNAL_03bff311_4_k_cu_759b2aeb6thrust24THRUST_300001_SM_1000_NS6system6detail10sequential3seqE:
	.zero		1
	.type		_ZN34_INTERNAL_03bff311_4_k_cu_759b2aeb6thrust24THRUST_300001_SM_1000_NS12placeholders2_9E,@object
	.size		_ZN34_INTERNAL_03bff311_4_k_cu_759b2aeb6thrust24THRUST_300001_SM_1000_NS12placeholders2_9E,(_ZN34_INTERNAL_03bff311_4_k_cu_759b2aeb4cuda3std3__419piecewise_constructE - _ZN34_INTERNAL_03bff311_4_k_cu_759b2aeb6thrust24THRUST_300001_SM_1000_NS12placeholders2_9E)
_ZN34_INTERNAL_03bff311_4_k_cu_759b2aeb6thrust24THRUST_300001_SM_1000_NS12placeholders2_9E:
	.zero		1
	.type		_ZN34_INTERNAL_03bff311_4_k_cu_759b2aeb4cuda3std3__419piecewise_constructE,@object
	.size		_ZN34_INTERNAL_03bff311_4_k_cu_759b2aeb4cuda3std3__419piecewise_constructE,(_ZN34_INTERNAL_03bff311_4_k_cu_759b2aeb4cuda3std6ranges3__45__cpo5cdataE - _ZN34_INTERNAL_03bff311_4_k_cu_759b2aeb4cuda3std3__419piecewise_constructE)
_ZN34_INTERNAL_03bff311_4_k_cu_759b2aeb4cuda3std3__419piecewise_constructE:
	.zero		1
	.type		_ZN34_INTERNAL_03bff311_4_k_cu_759b2aeb4cuda3std6ranges3__45__cpo5cdataE,@object
	.size		_ZN34_INTERNAL_03bff311_4_k_cu_759b2aeb4cuda3std6ranges3__45__cpo5cdataE,(_ZN34_INTERNAL_03bff311_4_k_cu_759b2aeb6thrust24THRUST_300001_SM_1000_NS12placeholders2_1E - _ZN34_INTERNAL_03bff311_4_k_cu_759b2aeb4cuda3std6ranges3__45__cpo5cdataE)
_ZN34_INTERNAL_03bff311_4_k_cu_759b2aeb4cuda3std6ranges3__45__cpo5cdataE:
	.zero		1
	.type		_ZN34_INTERNAL_03bff311_4_k_cu_759b2aeb6thrust24THRUST_300001_SM_1000_NS12placeholders2_1E,@object
	.size		_ZN34_INTERNAL_03bff311_4_k_cu_759b2aeb6thrust24THRUST_300001_SM_1000_NS12placeholders2_1E,(_ZN34_INTERNAL_03bff311_4_k_cu_759b2aeb4cuda3std3__45__cpo3endE - _ZN34_INTERNAL_03bff311_4_k_cu_759b2aeb6thrust24THRUST_300001_SM_1000_NS12placeholders2_1E)
_ZN34_INTERNAL_03bff311_4_k_cu_759b2aeb6thrust24THRUST_300001_SM_1000_NS12placeholders2_1E:
	.zero		1
	.type		_ZN34_INTERNAL_03bff311_4_k_cu_759b2aeb4cuda3std3__45__cpo3endE,@object
	.size		_ZN34_INTERNAL_03bff311_4_k_cu_759b2aeb4cuda3std3__45__cpo3endE,(_ZN34_INTERNAL_03bff311_4_k_cu_759b2aeb4cuda3std6ranges3__45__cpo3endE - _ZN34_INTERNAL_03bff311_4_k_cu_759b2aeb4cuda3std3__45__cpo3endE)
_ZN34_INTERNAL_03bff311_4_k_cu_759b2aeb4cuda3std3__45__cpo3endE:
	.zero		1
	.type		_ZN34_INTERNAL_03bff311_4_k_cu_759b2aeb4cuda3std6ranges3__45__cpo3endE,@object
	.size		_ZN34_INTERNAL_03bff311_4_k_cu_759b2aeb4cuda3std6ranges3__45__cpo3endE,(_ZN34_INTERNAL_03bff311_4_k_cu_759b2aeb6thrust24THRUST_300001_SM_1000_NS12placeholders2_5E - _ZN34_INTERNAL_03bff311_4_k_cu_759b2aeb4cuda3std6ranges3__45__cpo3endE)
_ZN34_INTERNAL_03bff311_4_k_cu_759b2aeb4cuda3std6ranges3__45__cpo3endE:
	.zero		1
	.type		_ZN34_INTERNAL_03bff311_4_k_cu_759b2aeb6thrust24THRUST_300001_SM_1000_NS12placeholders2_5E,@object
	.size		_ZN34_INTERNAL_03bff311_4_k_cu_759b2aeb6thrust24THRUST_300001_SM_1000_NS12placeholders2_5E,(_ZN34_INTERNAL_03bff311_4_k_cu_759b2aeb4cuda3std3__45__cpo4rendE - _ZN34_INTERNAL_03bff311_4_k_cu_759b2aeb6thrust24THRUST_300001_SM_1000_NS12placeholders2_5E)
_ZN34_INTERNAL_03bff311_4_k_cu_759b2aeb6thrust24THRUST_300001_SM_1000_NS12placeholders2_5E:
	.zero		1
	.type		_ZN34_INTERNAL_03bff311_4_k_cu_759b2aeb4cuda3std3__45__cpo4rendE,@object
	.size		_ZN34_INTERNAL_03bff311_4_k_cu_759b2aeb4cuda3std3__45__cpo4rendE,(_ZN34_INTERNAL_03bff311_4_k_cu_759b2aeb4cuda3std6ranges3__45__cpo9iter_swapE - _ZN34_INTERNAL_03bff311_4_k_cu_759b2aeb4cuda3std3__45__cpo4rendE)
_ZN34_INTERNAL_03bff311_4_k_cu_759b2aeb4cuda3std3__45__cpo4rendE:
	.zero		1
	.type		_ZN34_INTERNAL_03bff311_4_k_cu_759b2aeb4cuda3std6ranges3__45__cpo9iter_swapE,@object
	.size		_ZN34_INTERNAL_03bff311_4_k_cu_759b2aeb4cuda3std6ranges3__45__cpo9iter_swapE,(_ZN34_INTERNAL_03bff311_4_k_cu_759b2aeb4cuda3std3__48unexpectE - _ZN34_INTERNAL_03bff311_4_k_cu_759b2aeb4cuda3std6ranges3__45__cpo9iter_swapE)
_ZN34_INTERNAL_03bff311_4_k_cu_759b2aeb4cuda3std6ranges3__45__cpo9iter_swapE:
	.zero		1
	.type		_ZN34_INTERNAL_03bff311_4_k_cu_759b2aeb4cuda3std3__48unexpectE,@object
	.size		_ZN34_INTERNAL_03bff311_4_k_cu_759b2aeb4cuda3std3__48unexpectE,(_ZN34_INTERNAL_03bff311_4_k_cu_759b2aeb6thrust24THRUST_300001_SM_1000_NS8cuda_cub3parE - _ZN34_INTERNAL_03bff311_4_k_cu_759b2aeb4cuda3std3__48unexpectE)
_ZN34_INTERNAL_03bff311_4_k_cu_759b2aeb4cuda3std3__48unexpectE:
	.zero		1
	.type		_ZN34_INTERNAL_03bff311_4_k_cu_759b2aeb6thrust24THRUST_300001_SM_1000_NS8cuda_cub3parE,@object
	.size		_ZN34_INTERNAL_03bff311_4_k_cu_759b2aeb6thrust24THRUST_300001_SM_1000_NS8cuda_cub3parE,(.L_38 - _ZN34_INTERNAL_03bff311_4_k_cu_759b2aeb6thrust24THRUST_300001_SM_1000_NS8cuda_cub3parE)
_ZN34_INTERNAL_03bff311_4_k_cu_759b2aeb6thrust24THRUST_300001_SM_1000_NS8cuda_cub3parE:
	.zero		1
.L_38:


//--------------------- .nv.constant0._ZN3cub18CUB_300001_SM_10006detail11EmptyKernelIvEEvv --------------------------
	.section	.nv.constant0._ZN3cub18CUB_300001_SM_10006detail11EmptyKernelIvEEvv,"a",@progbits
	.sectionflags	@""
	.align	4
.nv.constant0._ZN3cub18CUB_300001_SM_10006detail11EmptyKernelIvEEvv:
	.zero		896


//--------------------- .nv.constant0._Z23selectMutatedOrOriginalv --------------------------
	.section	.nv.constant0._Z23selectMutatedOrOriginalv,"a",@progbits
	.sectionflags	@""
	.align	4
.nv.constant0._Z23selectMutatedOrOriginalv:
	.zero		896


//--------------------- .nv.constant0._Z15evaluateVasicekv --------------------------
	.section	.nv.constant0._Z15evaluateVasicekv,"a",@progbits
	.sectionflags	@""
	.align	4
.nv.constant0._Z15evaluateVasicekv:
	.zero		896


//--------------------- .nv.constant0._Z18mutateAndCrossOverv --------------------------
	.section	.nv.constant0._Z18mutateAndCrossOverv,"a",@progbits
	.sectionflags	@""
	.align	4
.nv.constant0._Z18mutateAndCrossOverv:
	.zero		896


//--------------------- .nv.constant0._Z20creatMutationIndexesv --------------------------
	.section	.nv.constant0._Z20creatMutationIndexesv,"a",@progbits
	.sectionflags	@""
	.align	4
.nv.constant0._Z20creatMutationIndexesv:
	.zero		896


//--------------------- .nv.constant0._Z20initializePopulationP17curandStateXORWOWPdii --------------------------
	.section	.nv.constant0._Z20initializePopulationP17curandStateXORWOWPdii,"a",@progbits
	.sectionflags	@""
	.align	4
.nv.constant0._Z20initializePopulationP17curandStateXORWOWPdii:
	.zero		920


//--------------------- .nv.constant0._Z16initializeCurandP17curandStateXORWOWmi --------------------------
	.section	.nv.constant0._Z16initializeCurandP17curandStateXORWOWmi,"a",@progbits
	.sectionflags	@""
	.align	4
.nv.constant0._Z16initializeCurandP17curandStateXORWOWmi:
	.zero		916


//--------------------- SYMBOLS --------------------------

	.type		.nv.reservedSmem.offset0,@object
	.size		.nv.reservedSmem.offset0,0x4
